//
// Generated by NVIDIA NVVM Compiler
//
// Compiler Build ID: CL-36424714
// Cuda compilation tools, release 13.0, V13.0.88
// Based on NVVM 20.0.0
//

.version 9.0
.target sm_100
.address_size 64

	// .globl	candidate1
// _ZZ10candidate1E15pad_temp_shared has been demoted
// _ZZ10candidate1E13kernel_shared has been demoted

.visible .entry candidate1(
	.param .u64 .ptr .align 1 candidate1_param_0,
	.param .u64 .ptr .align 1 candidate1_param_1,
	.param .u64 .ptr .align 1 candidate1_param_2
)
.maxntid 224
{
	.reg .pred 	%p<5>;
	.reg .b16 	%rs<65>;
	.reg .b32 	%r<93>;
	.reg .b32 	%f<441>;
	.reg .b64 	%rd<26>;
	// demoted variable
	.shared .align 4 .b8 _ZZ10candidate1E15pad_temp_shared[6272];
	// demoted variable
	.shared .align 4 .b8 _ZZ10candidate1E13kernel_shared[8192];
	ld.param.u64 	%rd5, [candidate1_param_0];
	ld.param.u64 	%rd6, [candidate1_param_1];
	cvta.to.global.u64 	%rd1, %rd6;
	cvta.to.global.u64 	%rd2, %rd5;
	mov.u32 	%r1, %tid.x;
	mov.u32 	%r2, %ctaid.x;
	shr.u32 	%r23, %r2, 1;
	and.b32  	%r24, %r23, 3;
	cvt.u16.u32 	%rs1, %r1;
	mul.lo.s16 	%rs2, %rs1, 21;
	shr.u16 	%rs3, %rs2, 11;
	mul.lo.s16 	%rs4, %rs3, 98;
	sub.s16 	%rs5, %rs1, %rs4;
	and.b16  	%rs6, %rs5, 255;
	mul.lo.s16 	%rs7, %rs6, 147;
	shr.u16 	%rs8, %rs7, 11;
	mov.b16 	%rs9, 784;
	mov.b32 	%r25, {%rs9, %rs8};
	prmt.b32 	%r26, %r27, %r28, 0x3340U;
	cvt.u32.u16 	%r29, %rs3;
	prmt.b32 	%r30, %r29, 28, 0x3340U;
	prmt.b32 	%r31, %r30, %r26, 0x5410U;
	mov.b32 	%r90, 0;
	dp2a.lo.u32.u32 	%r3, %r25, %r31, %r90;
	and.b32  	%r32, %r2, 1;
	setp.eq.b32 	%p1, %r32, 1;
	selp.b32 	%r33, 14, 0, %p1;
	shr.u16 	%rs10, %rs1, 1;
	mul.lo.s16 	%rs11, %rs10, 147;
	shr.u16 	%rs12, %rs11, 10;
	mul.lo.s16 	%rs13, %rs12, 14;
	sub.s16 	%rs14, %rs1, %rs13;
	cvt.u32.u16 	%r34, %rs14;
	and.b32  	%r35, %r34, 255;
	mad.lo.s32 	%r36, %r24, 196, %r33;
	add.s32 	%r4, %r36, %r35;
	add.s16 	%rs15, %rs1, 224;
	mul.hi.u16 	%rs16, %rs15, 669;
	mul.lo.s16 	%rs17, %rs16, 784;
	cvt.u32.u16 	%r37, %rs17;
	cvt.u32.u16 	%r5, %rs12;
	mul.lo.s16 	%rs18, %rs12, 37;
	add.s16 	%rs19, %rs18, 74;
	shr.u16 	%rs20, %rs19, 8;
	mul.lo.s16 	%rs21, %rs20, 7;
	sub.s16 	%rs22, %rs12, %rs21;
	mad.lo.s16 	%rs23, %rs22, 28, 56;
	cvt.u32.u16 	%r38, %rs23;
	and.b32  	%r39, %r38, 252;
	add.s32 	%r40, %r4, %r37;
	add.s32 	%r6, %r40, %r39;
	add.s16 	%rs24, %rs1, 448;
	mul.hi.u16 	%rs25, %rs24, 669;
	mul.lo.s16 	%rs26, %rs25, 784;
	cvt.u32.u16 	%r41, %rs26;
	add.s16 	%rs27, %rs18, 148;
	shr.u16 	%rs28, %rs27, 8;
	mul.lo.s16 	%rs29, %rs28, 7;
	sub.s16 	%rs30, %rs12, %rs29;
	mad.lo.s16 	%rs31, %rs30, 28, 112;
	cvt.u32.u16 	%r42, %rs31;
	and.b32  	%r43, %r42, 252;
	add.s32 	%r44, %r4, %r41;
	add.s32 	%r7, %r44, %r43;
	add.s16 	%rs32, %rs1, 672;
	mul.hi.u16 	%rs33, %rs32, 669;
	mul.lo.s16 	%rs34, %rs33, 784;
	cvt.u32.u16 	%r45, %rs34;
	add.s16 	%rs35, %rs18, 222;
	shr.u16 	%rs36, %rs35, 8;
	mul.lo.s16 	%rs37, %rs36, 7;
	sub.s16 	%rs38, %rs12, %rs37;
	mad.lo.s16 	%rs39, %rs38, 28, 168;
	cvt.u32.u16 	%r46, %rs39;
	and.b32  	%r47, %r46, 252;
	add.s32 	%r48, %r4, %r45;
	add.s32 	%r8, %r48, %r47;
	add.s16 	%rs40, %rs1, 896;
	mul.hi.u16 	%rs41, %rs40, 669;
	mul.lo.s16 	%rs42, %rs41, 784;
	cvt.u32.u16 	%r49, %rs42;
	add.s16 	%rs43, %rs18, 37;
	shr.u16 	%rs44, %rs43, 8;
	mul.lo.s16 	%rs45, %rs44, 7;
	sub.s16 	%rs46, %rs12, %rs45;
	mad.lo.s16 	%rs47, %rs46, 28, 28;
	cvt.u32.u16 	%r50, %rs47;
	and.b32  	%r51, %r50, 252;
	add.s32 	%r52, %r4, %r49;
	add.s32 	%r9, %r52, %r51;
	add.s16 	%rs48, %rs1, 1120;
	mul.hi.u16 	%rs49, %rs48, 669;
	mul.lo.s16 	%rs50, %rs49, 784;
	cvt.u32.u16 	%r53, %rs50;
	add.s16 	%rs51, %rs18, 111;
	shr.u16 	%rs52, %rs51, 8;
	mul.lo.s16 	%rs53, %rs52, 7;
	sub.s16 	%rs54, %rs12, %rs53;
	mad.lo.s16 	%rs55, %rs54, 28, 84;
	cvt.u32.u16 	%r54, %rs55;
	and.b32  	%r55, %r54, 252;
	add.s32 	%r56, %r4, %r53;
	add.s32 	%r10, %r56, %r55;
	add.s16 	%rs56, %rs1, 1344;
	mul.hi.u16 	%rs57, %rs56, 669;
	mul.lo.s16 	%rs58, %rs57, 784;
	cvt.u32.u16 	%r57, %rs58;
	add.s16 	%rs59, %rs18, 185;
	shr.u16 	%rs60, %rs59, 8;
	mul.lo.s16 	%rs61, %rs60, 7;
	sub.s16 	%rs62, %rs12, %rs61;
	mad.lo.s16 	%rs63, %rs62, 28, 140;
	cvt.u32.u16 	%r58, %rs63;
	and.b32  	%r59, %r58, 252;
	add.s32 	%r60, %r4, %r57;
	add.s32 	%r11, %r60, %r59;
	shl.b32 	%r61, %r2, 12;
	shl.b32 	%r62, %r1, 4;
	or.b32  	%r63, %r62, %r1;
	or.b32  	%r64, %r63, %r61;
	and.b32  	%r12, %r64, 2147454735;
	and.b16  	%rs64, %rs14, 255;
	mul.wide.u16 	%r65, %rs64, 4;
	mov.u32 	%r66, _ZZ10candidate1E15pad_temp_shared;
	add.s32 	%r13, %r66, %r65;
	mov.f32 	%f385, 0f00000000;
	mov.f32 	%f386, %f385;
	mov.f32 	%f387, %f385;
	mov.f32 	%f388, %f385;
	mov.f32 	%f389, %f385;
	mov.f32 	%f390, %f385;
	mov.f32 	%f391, %f385;
	mov.f32 	%f392, %f385;
	mov.f32 	%f393, %f385;
	mov.f32 	%f394, %f385;
	mov.f32 	%f395, %f385;
	mov.f32 	%f396, %f385;
	mov.f32 	%f397, %f385;
	mov.f32 	%f398, %f385;
	mov.f32 	%f399, %f385;
	mov.f32 	%f400, %f385;
	mov.f32 	%f401, %f385;
	mov.f32 	%f402, %f385;
	mov.f32 	%f403, %f385;
	mov.f32 	%f404, %f385;
	mov.f32 	%f405, %f385;
	mov.f32 	%f406, %f385;
	mov.f32 	%f407, %f385;
	mov.f32 	%f408, %f385;
	mov.f32 	%f409, %f385;
	mov.f32 	%f410, %f385;
	mov.f32 	%f411, %f385;
	mov.f32 	%f412, %f385;
	mov.f32 	%f413, %f385;
	mov.f32 	%f414, %f385;
	mov.f32 	%f415, %f385;
	mov.f32 	%f416, %f385;
	mov.f32 	%f417, %f385;
	mov.f32 	%f418, %f385;
	mov.f32 	%f419, %f385;
	mov.f32 	%f420, %f385;
	mov.f32 	%f421, %f385;
	mov.f32 	%f422, %f385;
	mov.f32 	%f423, %f385;
	mov.f32 	%f424, %f385;
	mov.f32 	%f425, %f385;
	mov.f32 	%f426, %f385;
	mov.f32 	%f427, %f385;
	mov.f32 	%f428, %f385;
	mov.f32 	%f429, %f385;
	mov.f32 	%f430, %f385;
	mov.f32 	%f431, %f385;
	mov.f32 	%f432, %f385;
	mov.f32 	%f433, %f385;
	mov.f32 	%f434, %f385;
	mov.f32 	%f435, %f385;
	mov.f32 	%f436, %f385;
	mov.f32 	%f437, %f385;
	mov.f32 	%f438, %f385;
	mov.f32 	%f439, %f385;
	mov.f32 	%f440, %f385;
$L__BB0_1:
	setp.gt.u32 	%p2, %r1, 31;
	bar.sync 	0;
	mul.lo.s32 	%r67, %r90, 12544;
	add.s32 	%r68, %r67, %r4;
	add.s32 	%r69, %r68, %r3;
	mul.wide.u32 	%rd7, %r69, 4;
	add.s64 	%rd8, %rd2, %rd7;
	ld.global.nc.f32 	%f170, [%rd8];
	shl.b32 	%r70, %r1, 2;
	mov.u32 	%r71, _ZZ10candidate1E15pad_temp_shared;
	add.s32 	%r72, %r71, %r70;
	st.shared.f32 	[%r72], %f170;
	add.s32 	%r73, %r6, %r67;
	mul.wide.u32 	%rd9, %r73, 4;
	add.s64 	%rd10, %rd2, %rd9;
	ld.global.nc.f32 	%f171, [%rd10];
	st.shared.f32 	[%r72+896], %f171;
	add.s32 	%r74, %r7, %r67;
	mul.wide.u32 	%rd11, %r74, 4;
	add.s64 	%rd12, %rd2, %rd11;
	ld.global.nc.f32 	%f172, [%rd12];
	st.shared.f32 	[%r72+1792], %f172;
	add.s32 	%r75, %r8, %r67;
	mul.wide.u32 	%rd13, %r75, 4;
	add.s64 	%rd14, %rd2, %rd13;
	ld.global.nc.f32 	%f173, [%rd14];
	st.shared.f32 	[%r72+2688], %f173;
	add.s32 	%r76, %r9, %r67;
	mul.wide.u32 	%rd15, %r76, 4;
	add.s64 	%rd16, %rd2, %rd15;
	ld.global.nc.f32 	%f174, [%rd16];
	st.shared.f32 	[%r72+3584], %f174;
	add.s32 	%r77, %r10, %r67;
	mul.wide.u32 	%rd17, %r77, 4;
	add.s64 	%rd18, %rd2, %rd17;
	ld.global.nc.f32 	%f175, [%rd18];
	st.shared.f32 	[%r72+4480], %f175;
	add.s32 	%r78, %r11, %r67;
	mul.wide.u32 	%rd19, %r78, 4;
	add.s64 	%rd20, %rd2, %rd19;
	ld.global.nc.f32 	%f176, [%rd20];
	st.shared.f32 	[%r72+5376], %f176;
	shl.b32 	%r79, %r90, 4;
	add.s32 	%r80, %r12, %r79;
	mul.wide.u32 	%rd21, %r80, 4;
	add.s64 	%rd3, %rd1, %rd21;
	ld.global.nc.f32 	%f177, [%rd3];
	mov.u32 	%r81, _ZZ10candidate1E13kernel_shared;
	add.s32 	%r15, %r81, %r70;
	st.shared.f32 	[%r15], %f177;
	ld.global.nc.f32 	%f178, [%rd3+14336];
	st.shared.f32 	[%r15+896], %f178;
	ld.global.nc.f32 	%f179, [%rd3+28672];
	st.shared.f32 	[%r15+1792], %f179;
	ld.global.nc.f32 	%f180, [%rd3+43008];
	st.shared.f32 	[%r15+2688], %f180;
	ld.global.nc.f32 	%f181, [%rd3+57344];
	st.shared.f32 	[%r15+3584], %f181;
	ld.global.nc.f32 	%f182, [%rd3+71680];
	st.shared.f32 	[%r15+4480], %f182;
	ld.global.nc.f32 	%f183, [%rd3+86016];
	st.shared.f32 	[%r15+5376], %f183;
	ld.global.nc.f32 	%f184, [%rd3+100352];
	st.shared.f32 	[%r15+6272], %f184;
	ld.global.nc.f32 	%f185, [%rd3+114688];
	st.shared.f32 	[%r15+7168], %f185;
	@%p2 bra 	$L__BB0_3;
	ld.global.nc.f32 	%f186, [%rd3+129024];
	st.shared.f32 	[%r15+8064], %f186;
$L__BB0_3:
	shl.b32 	%r83, %r5, 7;
	mov.u32 	%r84, _ZZ10candidate1E13kernel_shared;
	add.s32 	%r85, %r83, %r84;
	add.s32 	%r91, %r85, 4096;
	bar.sync 	0;
	mov.b32 	%r92, 392;
$L__BB0_4:
	add.s32 	%r86, %r13, %r92;
	ld.shared.f32 	%f187, [%r86+-392];
	ld.shared.f32 	%f188, [%r91+-4096];
	fma.rn.f32 	%f189, %f187, %f188, %f440;
	ld.shared.f32 	%f190, [%r91+-2048];
	fma.rn.f32 	%f191, %f187, %f190, %f426;
	ld.shared.f32 	%f192, [%r91];
	fma.rn.f32 	%f193, %f187, %f192, %f412;
	ld.shared.f32 	%f194, [%r91+2048];
	fma.rn.f32 	%f195, %f187, %f194, %f398;
	ld.shared.f32 	%f196, [%r86+-336];
	fma.rn.f32 	%f197, %f196, %f188, %f439;
	fma.rn.f32 	%f198, %f196, %f190, %f425;
	fma.rn.f32 	%f199, %f196, %f192, %f411;
	fma.rn.f32 	%f200, %f196, %f194, %f397;
	ld.shared.f32 	%f201, [%r86+-280];
	fma.rn.f32 	%f202, %f201, %f188, %f438;
	fma.rn.f32 	%f203, %f201, %f190, %f424;
	fma.rn.f32 	%f204, %f201, %f192, %f410;
	fma.rn.f32 	%f205, %f201, %f194, %f396;
	ld.shared.f32 	%f206, [%r86+-224];
	fma.rn.f32 	%f207, %f206, %f188, %f437;
	fma.rn.f32 	%f208, %f206, %f190, %f423;
	fma.rn.f32 	%f209, %f206, %f192, %f409;
	fma.rn.f32 	%f210, %f206, %f194, %f395;
	ld.shared.f32 	%f211, [%r86+-168];
	fma.rn.f32 	%f212, %f211, %f188, %f436;
	fma.rn.f32 	%f213, %f211, %f190, %f422;
	fma.rn.f32 	%f214, %f211, %f192, %f408;
	fma.rn.f32 	%f215, %f211, %f194, %f394;
	ld.shared.f32 	%f216, [%r86+-112];
	fma.rn.f32 	%f217, %f216, %f188, %f435;
	fma.rn.f32 	%f218, %f216, %f190, %f421;
	fma.rn.f32 	%f219, %f216, %f192, %f407;
	fma.rn.f32 	%f220, %f216, %f194, %f393;
	ld.shared.f32 	%f221, [%r86+-56];
	fma.rn.f32 	%f222, %f221, %f188, %f434;
	fma.rn.f32 	%f223, %f221, %f190, %f420;
	fma.rn.f32 	%f224, %f221, %f192, %f406;
	fma.rn.f32 	%f225, %f221, %f194, %f392;
	ld.shared.f32 	%f226, [%r86];
	ld.shared.f32 	%f227, [%r91+-4092];
	fma.rn.f32 	%f440, %f226, %f227, %f189;
	ld.shared.f32 	%f228, [%r91+-2044];
	fma.rn.f32 	%f426, %f226, %f228, %f191;
	ld.shared.f32 	%f229, [%r91+4];
	fma.rn.f32 	%f412, %f226, %f229, %f193;
	ld.shared.f32 	%f230, [%r91+2052];
	fma.rn.f32 	%f398, %f226, %f230, %f195;
	ld.shared.f32 	%f231, [%r86+56];
	fma.rn.f32 	%f439, %f231, %f227, %f197;
	fma.rn.f32 	%f425, %f231, %f228, %f198;
	fma.rn.f32 	%f411, %f231, %f229, %f199;
	fma.rn.f32 	%f397, %f231, %f230, %f200;
	ld.shared.f32 	%f232, [%r86+112];
	fma.rn.f32 	%f438, %f232, %f227, %f202;
	fma.rn.f32 	%f424, %f232, %f228, %f203;
	fma.rn.f32 	%f410, %f232, %f229, %f204;
	fma.rn.f32 	%f396, %f232, %f230, %f205;
	ld.shared.f32 	%f233, [%r86+168];
	fma.rn.f32 	%f437, %f233, %f227, %f207;
	fma.rn.f32 	%f423, %f233, %f228, %f208;
	fma.rn.f32 	%f409, %f233, %f229, %f209;
	fma.rn.f32 	%f395, %f233, %f230, %f210;
	ld.shared.f32 	%f234, [%r86+224];
	fma.rn.f32 	%f436, %f234, %f227, %f212;
	fma.rn.f32 	%f422, %f234, %f228, %f213;
	fma.rn.f32 	%f408, %f234, %f229, %f214;
	fma.rn.f32 	%f394, %f234, %f230, %f215;
	ld.shared.f32 	%f235, [%r86+280];
	fma.rn.f32 	%f435, %f235, %f227, %f217;
	fma.rn.f32 	%f421, %f235, %f228, %f218;
	fma.rn.f32 	%f407, %f235, %f229, %f219;
	fma.rn.f32 	%f393, %f235, %f230, %f220;
	ld.shared.f32 	%f236, [%r86+336];
	fma.rn.f32 	%f434, %f236, %f227, %f222;
	fma.rn.f32 	%f420, %f236, %f228, %f223;
	fma.rn.f32 	%f406, %f236, %f229, %f224;
	fma.rn.f32 	%f392, %f236, %f230, %f225;
	ld.shared.f32 	%f237, [%r91+-4032];
	fma.rn.f32 	%f238, %f187, %f237, %f433;
	ld.shared.f32 	%f239, [%r91+-1984];
	fma.rn.f32 	%f240, %f187, %f239, %f419;
	ld.shared.f32 	%f241, [%r91+64];
	fma.rn.f32 	%f242, %f187, %f241, %f405;
	ld.shared.f32 	%f243, [%r91+2112];
	fma.rn.f32 	%f244, %f187, %f243, %f391;
	fma.rn.f32 	%f245, %f196, %f237, %f432;
	fma.rn.f32 	%f246, %f196, %f239, %f418;
	fma.rn.f32 	%f247, %f196, %f241, %f404;
	fma.rn.f32 	%f248, %f196, %f243, %f390;
	fma.rn.f32 	%f249, %f201, %f237, %f431;
	fma.rn.f32 	%f250, %f201, %f239, %f417;
	fma.rn.f32 	%f251, %f201, %f241, %f403;
	fma.rn.f32 	%f252, %f201, %f243, %f389;
	fma.rn.f32 	%f253, %f206, %f237, %f430;
	fma.rn.f32 	%f254, %f206, %f239, %f416;
	fma.rn.f32 	%f255, %f206, %f241, %f402;
	fma.rn.f32 	%f256, %f206, %f243, %f388;
	fma.rn.f32 	%f257, %f211, %f237, %f429;
	fma.rn.f32 	%f258, %f211, %f239, %f415;
	fma.rn.f32 	%f259, %f211, %f241, %f401;
	fma.rn.f32 	%f260, %f211, %f243, %f387;
	fma.rn.f32 	%f261, %f216, %f237, %f428;
	fma.rn.f32 	%f262, %f216, %f239, %f414;
	fma.rn.f32 	%f263, %f216, %f241, %f400;
	fma.rn.f32 	%f264, %f216, %f243, %f386;
	fma.rn.f32 	%f265, %f221, %f237, %f427;
	fma.rn.f32 	%f266, %f221, %f239, %f413;
	fma.rn.f32 	%f267, %f221, %f241, %f399;
	fma.rn.f32 	%f268, %f221, %f243, %f385;
	ld.shared.f32 	%f269, [%r91+-4028];
	fma.rn.f32 	%f433, %f226, %f269, %f238;
	ld.shared.f32 	%f270, [%r91+-1980];
	fma.rn.f32 	%f419, %f226, %f270, %f240;
	ld.shared.f32 	%f271, [%r91+68];
	fma.rn.f32 	%f405, %f226, %f271, %f242;
	ld.shared.f32 	%f272, [%r91+2116];
	fma.rn.f32 	%f391, %f226, %f272, %f244;
	fma.rn.f32 	%f432, %f231, %f269, %f245;
	fma.rn.f32 	%f418, %f231, %f270, %f246;
	fma.rn.f32 	%f404, %f231, %f271, %f247;
	fma.rn.f32 	%f390, %f231, %f272, %f248;
	fma.rn.f32 	%f431, %f232, %f269, %f249;
	fma.rn.f32 	%f417, %f232, %f270, %f250;
	fma.rn.f32 	%f403, %f232, %f271, %f251;
	fma.rn.f32 	%f389, %f232, %f272, %f252;
	fma.rn.f32 	%f430, %f233, %f269, %f253;
	fma.rn.f32 	%f416, %f233, %f270, %f254;
	fma.rn.f32 	%f402, %f233, %f271, %f255;
	fma.rn.f32 	%f388, %f233, %f272, %f256;
	fma.rn.f32 	%f429, %f234, %f269, %f257;
	fma.rn.f32 	%f415, %f234, %f270, %f258;
	fma.rn.f32 	%f401, %f234, %f271, %f259;
	fma.rn.f32 	%f387, %f234, %f272, %f260;
	fma.rn.f32 	%f428, %f235, %f269, %f261;
	fma.rn.f32 	%f414, %f235, %f270, %f262;
	fma.rn.f32 	%f400, %f235, %f271, %f263;
	fma.rn.f32 	%f386, %f235, %f272, %f264;
	fma.rn.f32 	%f427, %f236, %f269, %f265;
	fma.rn.f32 	%f413, %f236, %f270, %f266;
	fma.rn.f32 	%f399, %f236, %f271, %f267;
	fma.rn.f32 	%f385, %f236, %f272, %f268;
	add.s32 	%r92, %r92, 784;
	add.s32 	%r91, %r91, 8;
	setp.ne.s32 	%p3, %r92, 6664;
	@%p3 bra 	$L__BB0_4;
	add.s32 	%r90, %r90, 1;
	setp.ne.s32 	%p4, %r90, 16;
	@%p4 bra 	$L__BB0_1;
	ld.param.u64 	%rd25, [candidate1_param_2];
	cvta.to.global.u64 	%rd22, %rd25;
	shr.u32 	%r87, %r2, 3;
	mad.lo.s32 	%r88, %r87, 100352, %r4;
	mad.lo.s32 	%r89, %r5, 1568, %r88;
	max.f32 	%f273, %f440, 0f00000000;
	mul.wide.u32 	%rd23, %r89, 4;
	add.s64 	%rd24, %rd22, %rd23;
	st.global.f32 	[%rd24], %f273;
	max.f32 	%f274, %f426, 0f00000000;
	st.global.f32 	[%rd24+100352], %f274;
	max.f32 	%f275, %f412, 0f00000000;
	st.global.f32 	[%rd24+200704], %f275;
	max.f32 	%f276, %f398, 0f00000000;
	st.global.f32 	[%rd24+301056], %f276;
	max.f32 	%f277, %f439, 0f00000000;
	st.global.f32 	[%rd24+112], %f277;
	max.f32 	%f278, %f425, 0f00000000;
	st.global.f32 	[%rd24+100464], %f278;
	max.f32 	%f279, %f411, 0f00000000;
	st.global.f32 	[%rd24+200816], %f279;
	max.f32 	%f280, %f397, 0f00000000;
	st.global.f32 	[%rd24+301168], %f280;
	max.f32 	%f281, %f438, 0f00000000;
	st.global.f32 	[%rd24+224], %f281;
	max.f32 	%f282, %f424, 0f00000000;
	st.global.f32 	[%rd24+100576], %f282;
	max.f32 	%f283, %f410, 0f00000000;
	st.global.f32 	[%rd24+200928], %f283;
	max.f32 	%f284, %f396, 0f00000000;
	st.global.f32 	[%rd24+301280], %f284;
	max.f32 	%f285, %f437, 0f00000000;
	st.global.f32 	[%rd24+336], %f285;
	max.f32 	%f286, %f423, 0f00000000;
	st.global.f32 	[%rd24+100688], %f286;
	max.f32 	%f287, %f409, 0f00000000;
	st.global.f32 	[%rd24+201040], %f287;
	max.f32 	%f288, %f395, 0f00000000;
	st.global.f32 	[%rd24+301392], %f288;
	max.f32 	%f289, %f436, 0f00000000;
	st.global.f32 	[%rd24+448], %f289;
	max.f32 	%f290, %f422, 0f00000000;
	st.global.f32 	[%rd24+100800], %f290;
	max.f32 	%f291, %f408, 0f00000000;
	st.global.f32 	[%rd24+201152], %f291;
	max.f32 	%f292, %f394, 0f00000000;
	st.global.f32 	[%rd24+301504], %f292;
	max.f32 	%f293, %f435, 0f00000000;
	st.global.f32 	[%rd24+560], %f293;
	max.f32 	%f294, %f421, 0f00000000;
	st.global.f32 	[%rd24+100912], %f294;
	max.f32 	%f295, %f407, 0f00000000;
	st.global.f32 	[%rd24+201264], %f295;
	max.f32 	%f296, %f393, 0f00000000;
	st.global.f32 	[%rd24+301616], %f296;
	max.f32 	%f297, %f434, 0f00000000;
	st.global.f32 	[%rd24+672], %f297;
	max.f32 	%f298, %f420, 0f00000000;
	st.global.f32 	[%rd24+101024], %f298;
	max.f32 	%f299, %f406, 0f00000000;
	st.global.f32 	[%rd24+201376], %f299;
	max.f32 	%f300, %f392, 0f00000000;
	st.global.f32 	[%rd24+301728], %f300;
	max.f32 	%f301, %f433, 0f00000000;
	st.global.f32 	[%rd24+3136], %f301;
	max.f32 	%f302, %f419, 0f00000000;
	st.global.f32 	[%rd24+103488], %f302;
	max.f32 	%f303, %f405, 0f00000000;
	st.global.f32 	[%rd24+203840], %f303;
	max.f32 	%f304, %f391, 0f00000000;
	st.global.f32 	[%rd24+304192], %f304;
	max.f32 	%f305, %f432, 0f00000000;
	st.global.f32 	[%rd24+3248], %f305;
	max.f32 	%f306, %f418, 0f00000000;
	st.global.f32 	[%rd24+103600], %f306;
	max.f32 	%f307, %f404, 0f00000000;
	st.global.f32 	[%rd24+203952], %f307;
	max.f32 	%f308, %f390, 0f00000000;
	st.global.f32 	[%rd24+304304], %f308;
	max.f32 	%f309, %f431, 0f00000000;
	st.global.f32 	[%rd24+3360], %f309;
	max.f32 	%f310, %f417, 0f00000000;
	st.global.f32 	[%rd24+103712], %f310;
	max.f32 	%f311, %f403, 0f00000000;
	st.global.f32 	[%rd24+204064], %f311;
	max.f32 	%f312, %f389, 0f00000000;
	st.global.f32 	[%rd24+304416], %f312;
	max.f32 	%f313, %f430, 0f00000000;
	st.global.f32 	[%rd24+3472], %f313;
	max.f32 	%f314, %f416, 0f00000000;
	st.global.f32 	[%rd24+103824], %f314;
	max.f32 	%f315, %f402, 0f00000000;
	st.global.f32 	[%rd24+204176], %f315;
	max.f32 	%f316, %f388, 0f00000000;
	st.global.f32 	[%rd24+304528], %f316;
	max.f32 	%f317, %f429, 0f00000000;
	st.global.f32 	[%rd24+3584], %f317;
	max.f32 	%f318, %f415, 0f00000000;
	st.global.f32 	[%rd24+103936], %f318;
	max.f32 	%f319, %f401, 0f00000000;
	st.global.f32 	[%rd24+204288], %f319;
	max.f32 	%f320, %f387, 0f00000000;
	st.global.f32 	[%rd24+304640], %f320;
	max.f32 	%f321, %f428, 0f00000000;
	st.global.f32 	[%rd24+3696], %f321;
	max.f32 	%f322, %f414, 0f00000000;
	st.global.f32 	[%rd24+104048], %f322;
	max.f32 	%f323, %f400, 0f00000000;
	st.global.f32 	[%rd24+204400], %f323;
	max.f32 	%f324, %f386, 0f00000000;
	st.global.f32 	[%rd24+304752], %f324;
	max.f32 	%f325, %f427, 0f00000000;
	st.global.f32 	[%rd24+3808], %f325;
	max.f32 	%f326, %f413, 0f00000000;
	st.global.f32 	[%rd24+104160], %f326;
	max.f32 	%f327, %f399, 0f00000000;
	st.global.f32 	[%rd24+204512], %f327;
	max.f32 	%f328, %f385, 0f00000000;
	st.global.f32 	[%rd24+304864], %f328;
	ret;

}


// ===== COMPILED SASS (sm_100) =====

	.target	sm_100

	.elftype	@"ET_EXEC"


//--------------------- .note.nv.tkinfo           --------------------------
	.section	.note.nv.tkinfo,"",@"SHT_NOTE"
	.sectionflags	@"SHF_NOTE_NV_TKINFO"
	.tkinfo
        /*0018*/ 	.word	0x00000002
        /*0030*/ 	.string	""
        /*0030*/ 	.string	"ptxas"
        /*0030*/ 	.string	"Cuda compilation tools, release 13.0, V13.0.88"
        /*0030*/ 	.string	"Build cuda_13.0.r13.0/compiler.36424714_0"
        /*0030*/ 	.string	"-arch sm_100 -m 64 "



//--------------------- .note.nv.cuinfo           --------------------------
	.section	.note.nv.cuinfo,"",@"SHT_NOTE"
	.sectionflags	@"SHF_NOTE_NV_CUINFO"
        /*0018*/ 	.short	0x0002
        /*001a*/ 	.short	0x0064
        /*001c*/ 	.short	0x0082
	.zero		2


//--------------------- .nv.info                  --------------------------
	.section	.nv.info,"",@"SHT_CUDA_INFO"
	.align	4


	//----- nvinfo : EIATTR_REGCOUNT
	.align		4
        /*0000*/ 	.byte	0x04, 0x2f
        /*0002*/ 	.short	(.L_1 - .L_0)
	.align		4
.L_0:
        /*0004*/ 	.word	index@(candidate1)
        /*0008*/ 	.word	0x00000080


	//----- nvinfo : EIATTR_FRAME_SIZE
	.align		4
.L_1:
        /*000c*/ 	.byte	0x04, 0x11
        /*000e*/ 	.short	(.L_3 - .L_2)
	.align		4
.L_2:
        /*0010*/ 	.word	index@(candidate1)
        /*0014*/ 	.word	0x00000000


	//----- nvinfo : EIATTR_MIN_STACK_SIZE
	.align		4
.L_3:
        /*0018*/ 	.byte	0x04, 0x12
        /*001a*/ 	.short	(.L_5 - .L_4)
	.align		4
.L_4:
        /*001c*/ 	.word	index@(candidate1)
        /*0020*/ 	.word	0x00000000
.L_5:


//--------------------- .nv.compat                --------------------------
	.section	.nv.compat,"",@"SHT_CUDA_COMPAT_INFO"
	.align	4
        /*0000*/ 	.byte	0x02, 0x09, 0x00, 0x00, 0x02, 0x02, 0x01, 0x00, 0x02, 0x05, 0x05, 0x00, 0x03, 0x07, 0x01, 0x01
        /*0010*/ 	.byte	0x02, 0x03, 0x00, 0x00, 0x02, 0x06, 0x01, 0x00, 0x04, 0x0b, 0x08, 0x00, 0x09, 0x00, 0x00, 0x00
        /*0020*/ 	.byte	0x00, 0x00, 0x00, 0x00


//--------------------- .nv.info.candidate1       --------------------------
	.section	.nv.info.candidate1,"",@"SHT_CUDA_INFO"
	.sectionflags	@""
	.align	4


	//----- nvinfo : EIATTR_CUDA_API_VERSION
	.align		4
        /*0000*/ 	.byte	0x04, 0x37
        /*0002*/ 	.short	(.L_7 - .L_6)
.L_6:
        /*0004*/ 	.word	0x00000082


	//----- nvinfo : EIATTR_KPARAM_INFO
	.align		4
.L_7:
        /*0008*/ 	.byte	0x04, 0x17
        /*000a*/ 	.short	(.L_9 - .L_8)
.L_8:
        /*000c*/ 	.word	0x00000000
        /*0010*/ 	.short	0x0002
        /*0012*/ 	.short	0x0010
        /*0014*/ 	.byte	0x00, 0xf5, 0x21, 0x00


	//----- nvinfo : EIATTR_KPARAM_INFO
	.align		4
.L_9:
        /*0018*/ 	.byte	0x04, 0x17
        /*001a*/ 	.short	(.L_11 - .L_10)
.L_10:
        /*001c*/ 	.word	0x00000000
        /*0020*/ 	.short	0x0001
        /*0022*/ 	.short	0x0008
        /*0024*/ 	.byte	0x00, 0xf5, 0x21, 0x00


	//----- nvinfo : EIATTR_KPARAM_INFO
	.align		4
.L_11:
        /*0028*/ 	.byte	0x04, 0x17
        /*002a*/ 	.short	(.L_13 - .L_12)
.L_12:
        /*002c*/ 	.word	0x00000000
        /*0030*/ 	.short	0x0000
        /*0032*/ 	.short	0x0000
        /*0034*/ 	.byte	0x00, 0xf5, 0x21, 0x00


	//----- nvinfo : EIATTR_SPARSE_MMA_MASK
	.align		4
.L_13:
        /*0038*/ 	.byte	0x03, 0x50
        /*003a*/ 	.short	0x0000


	//----- nvinfo : EIATTR_MAXREG_COUNT
	.align		4
        /*003c*/ 	.byte	0x03, 0x1b
        /*003e*/ 	.short	0x00ff


	//----- nvinfo : EIATTR_NUM_BARRIERS
	.align		4
        /*0040*/ 	.byte	0x02, 0x4c
        /*0042*/ 	.byte	0x01
	.zero		1


	//----- nvinfo : EIATTR_MERCURY_ISA_VERSION
	.align		4
        /*0044*/ 	.byte	0x03, 0x5f
        /*0046*/ 	.short	0x0101


	//----- nvinfo : EIATTR_VRC_CTA_INIT_COUNT
	.align		4
        /*0048*/ 	.byte	0x02, 0x4a
	.zero		1
	.zero		1


	//----- nvinfo : EIATTR_EXIT_INSTR_OFFSETS
	.align		4
        /*004c*/ 	.byte	0x04, 0x1c
        /*004e*/ 	.short	(.L_15 - .L_14)


	//   ....[0]....
.L_14:
        /*0050*/ 	.word	0x000022c0


	//----- nvinfo : EIATTR_MAX_THREADS
	.align		4
.L_15:
        /*0054*/ 	.byte	0x04, 0x05
        /*0056*/ 	.short	(.L_17 - .L_16)
.L_16:
        /*0058*/ 	.word	0x000000e0
        /*005c*/ 	.word	0x00000001
        /*0060*/ 	.word	0x00000001


	//----- nvinfo : EIATTR_CBANK_PARAM_SIZE
	.align		4
.L_17:
        /*0064*/ 	.byte	0x03, 0x19
        /*0066*/ 	.short	0x0018


	//----- nvinfo : EIATTR_PARAM_CBANK
	.align		4
        /*0068*/ 	.byte	0x04, 0x0a
        /*006a*/ 	.short	(.L_19 - .L_18)
	.align		4
.L_18:
        /*006c*/ 	.word	index@(.nv.constant0.candidate1)
        /*0070*/ 	.short	0x0380
        /*0072*/ 	.short	0x0018


	//----- nvinfo : EIATTR_SW_WAR
	.align		4
.L_19:
        /*0074*/ 	.byte	0x04, 0x36
        /*0076*/ 	.short	(.L_21 - .L_20)
.L_20:
        /*0078*/ 	.word	0x00000008
.L_21:


//--------------------- .nv.callgraph             --------------------------
	.section	.nv.callgraph,"",@"SHT_CUDA_CALLGRAPH"
	.align	4
	.sectionentsize	8
	.align		4
        /*0000*/ 	.word	0x00000000
	.align		4
        /*0004*/ 	.word	0xffffffff
	.align		4
        /*0008*/ 	.word	0x00000000
	.align		4
        /*000c*/ 	.word	0xfffffffe
	.align		4
        /*0010*/ 	.word	0x00000000
	.align		4
        /*0014*/ 	.word	0xfffffffd
	.align		4
        /*0018*/ 	.word	0x00000000
	.align		4
        /*001c*/ 	.word	0xfffffffc


//--------------------- .text.candidate1          --------------------------
	.section	.text.candidate1,"ax",@progbits
	.align	128
        .global         candidate1
        .type           candidate1,@function
        .size           candidate1,(.L_x_3 - candidate1)
        .other          candidate1,@"STO_CUDA_ENTRY STV_DEFAULT"
candidate1:
.text.candidate1:
[----:B------:R-:W0:Y:S01]  /*0000*/  LDC R1, c[0x0][0x37c] ;  /* 0x0000df00ff017b82 */ /* 0x000e220000000800 */
[----:B------:R-:W1:Y:S01]  /*0010*/  S2R R18, SR_TID.X ;  /* 0x0000000000127919 */ /* 0x000e620000002100 */
[----:B------:R-:W-:Y:S01]  /*0020*/  UMOV UR4, 0x3340 ;  /* 0x0000334000047882 */ /* 0x000fe20000000000 */
[----:B------:R-:W-:Y:S02]  /*0030*/  HFMA2 R14, -RZ, RZ, 0, 4.673004150390625e-05 ;  /* 0x00000310ff0e7431 */ /* 0x000fe400000001ff */
[----:B------:R-:W-:Y:S01]  /*0040*/  IMAD.U32 R13, RZ, RZ, UR4 ;  /* 0x00000004ff0d7e24 */ /* 0x000fe2000f8e00ff */
[----:B------:R-:W2:Y:S01]  /*0050*/  S2R R16, SR_CTAID.X ;  /* 0x0000000000107919 */ /* 0x000ea20000002500 */
[----:B0-----:R-:W-:Y:S01]  /*0060*/  PRMT R6, R1, 0x3340, R1 ;  /* 0x0000334001067816 */ /* 0x001fe20000000001 */
[----:B------:R-:W-:Y:S01]  /*0070*/  IMAD.MOV.U32 R19, RZ, RZ, 0x1c ;  /* 0x0000001cff137424 */ /* 0x000fe200078e00ff */
[----:B------:R-:W0:Y:S01]  /*0080*/  S2UR UR5, SR_CgaCtaId ;  /* 0x00000000000579c3 */ /* 0x000e220000008800 */
[----:B------:R-:W-:Y:S01]  /*0090*/  UMOV UR4, 0x400 ;  /* 0x0000040000047882 */ /* 0x000fe20000000000 */
[----:B------:R-:W-:Y:S01]  /*00a0*/  HFMA2 R27, -RZ, RZ, 0, 0 ;  /* 0x00000000ff1b7431 */ /* 0x000fe200000001ff */
[----:B------:R-:W-:Y:S01]  /*00b0*/  CS2R R36, SRZ ;  /* 0x0000000000247805 */ /* 0x000fe2000001ff00 */
[----:B------:R-:W-:-:S02]  /*00c0*/  HFMA2 R61, -RZ, RZ, 0, 0 ;  /* 0x00000000ff3d7431 */ /* 0x000fc400000001ff */
[----:B------:R-:W-:Y:S02]  /*00d0*/  IMAD.MOV.U32 R21, RZ, RZ, RZ ;  /* 0x000000ffff157224 */ /* 0x000fe400078e00ff */
[----:B------:R-:W-:Y:S02]  /*00e0*/  HFMA2 R93, -RZ, RZ, 0, 0 ;  /* 0x00000000ff5d7431 */ /* 0x000fe400000001ff */
[----:B------:R-:W-:Y:S02]  /*00f0*/  IMAD.MOV.U32 R29, RZ, RZ, RZ ;  /* 0x000000ffff1d7224 */ /* 0x000fe400078e00ff */
[----:B------:R-:W-:Y:S01]  /*0100*/  HFMA2 R125, -RZ, RZ, 0, 0 ;  /* 0x00000000ff7d7431 */ /* 0x000fe200000001ff */
[----:B------:R-:W-:Y:S01]  /*0110*/  MOV R45, RZ ;  /* 0x000000ff002d7202 */ /* 0x000fe20000000f00 */
[----:B------:R-:W-:Y:S02]  /*0120*/  HFMA2 R55, -RZ, RZ, 0, 0 ;  /* 0x00000000ff377431 */ /* 0x000fe400000001ff */
[----:B------:R-:W-:-:S02]  /*0130*/  IMAD.MOV.U32 R53, RZ, RZ, RZ ;  /* 0x000000ffff357224 */ /* 0x000fc400078e00ff */
[----:B------:R-:W-:Y:S02]  /*0140*/  HFMA2 R79, -RZ, RZ, 0, 0 ;  /* 0x00000000ff4f7431 */ /* 0x000fe400000001ff */
[----:B------:R-:W-:Y:S02]  /*0150*/  IMAD.MOV.U32 R67, RZ, RZ, RZ ;  /* 0x000000ffff437224 */ /* 0x000fe400078e00ff */
[----:B------:R-:W-:Y:S01]  /*0160*/  HFMA2 R117, -RZ, RZ, 0, 0 ;  /* 0x00000000ff757431 */ /* 0x000fe200000001ff */
[----:B------:R-:W-:Y:S01]  /*0170*/  MOV R69, RZ ;  /* 0x000000ff00457202 */ /* 0x000fe20000000f00 */
[----:B------:R-:W-:Y:S02]  /*0180*/  HFMA2 R47, -RZ, RZ, 0, 0 ;  /* 0x00000000ff2f7431 */ /* 0x000fe400000001ff */
[----:B------:R-:W-:Y:S02]  /*0190*/  IMAD.MOV.U32 R85, RZ, RZ, RZ ;  /* 0x000000ffff557224 */ /* 0x000fe400078e00ff */
[----:B------:R-:W-:-:S02]  /*01a0*/  HFMA2 R81, -RZ, RZ, 0, 0 ;  /* 0x00000000ff517431 */ /* 0x000fc400000001ff */
[----:B------:R-:W-:Y:S02]  /*01b0*/  IMAD.MOV.U32 R101, RZ, RZ, RZ ;  /* 0x000000ffff657224 */ /* 0x000fe400078e00ff */
[----:B------:R-:W-:Y:S01]  /*01c0*/  HFMA2 R113, -RZ, RZ, 0, 0 ;  /* 0x00000000ff717431 */ /* 0x000fe200000001ff */
[----:B------:R-:W-:Y:S01]  /*01d0*/  MOV R107, RZ ;  /* 0x000000ff006b7202 */ /* 0x000fe20000000f00 */
[----:B------:R-:W-:Y:S02]  /*01e0*/  HFMA2 R35, -RZ, RZ, 0, 0 ;  /* 0x00000000ff237431 */ /* 0x000fe400000001ff */
[----:B------:R-:W-:Y:S01]  /*01f0*/  IMAD.MOV.U32 R109, RZ, RZ, RZ ;  /* 0x000000ffff6d7224 */ /* 0x000fe200078e00ff */
[----:B0-----:R-:W-:Y:S01]  /*0200*/  ULEA UR4, UR5, UR4, 0x18 ;  /* 0x0000000405047291 */ /* 0x001fe2000f8ec0ff */
[C---:B-1----:R-:W-:Y:S01]  /*0210*/  PRMT R0, R18.reuse, 0x9910, RZ ;  /* 0x0000991012007816 */ /* 0x042fe200000000ff */
[C---:B------:R-:W-:Y:S01]  /*0220*/  VIADD R7, R18.reuse, 0xe0 ;  /* 0x000000e012077836 */ /* 0x040fe20000000000 */
[C---:B------:R-:W-:Y:S01]  /*0230*/  LOP3.LUT R2, R18.reuse, 0xffff, RZ, 0xc0, !PT ;  /* 0x0000ffff12027812 */ /* 0x040fe200078ec0ff */
[----:B------:R-:W-:Y:S01]  /*0240*/  IMAD.SHL.U32 R10, R18, 0x10, RZ ;  /* 0x00000010120a7824 */ /* 0x000fe200078e00ff */
[----:B--2---:R-:W-:Y:S01]  /*0250*/  SHF.L.U32 R11, R16, 0xc, RZ ;  /* 0x0000000c100b7819 */ /* 0x004fe200000006ff */
[----:B------:R-:W-:Y:S01]  /*0260*/  IMAD R0, R0, 0x15, RZ ;  /* 0x0000001500007824 */ /* 0x000fe200078e02ff */
[----:B------:R-:W-:Y:S01]  /*0270*/  SHF.R.U32.HI R2, RZ, 0x1, R2 ;  /* 0x00000001ff027819 */ /* 0x000fe20000011602 */
[----:B------:R-:W-:Y:S01]  /*0280*/  HFMA2 R59, -RZ, RZ, 0, 0 ;  /* 0x00000000ff3b7431 */ /* 0x000fe200000001ff */
[----:B------:R-:W-:Y:S01]  /*0290*/  LOP3.LUT R7, R7, 0xffff, RZ, 0xc0, !PT ;  /* 0x0000ffff07077812 */ /* 0x000fe200078ec0ff */
[----:B------:R-:W-:Y:S01]  /*02a0*/  HFMA2 R97, -RZ, RZ, 0, 0 ;  /* 0x00000000ff617431 */ /* 0x000fe200000001ff */
[----:B------:R-:W-:Y:S01]  /*02b0*/  PRMT R2, R2, 0x9910, RZ ;  /* 0x0000991002027816 */ /* 0x000fe200000000ff */
[----:B------:R-:W-:Y:S01]  /*02c0*/  IMAD.MOV.U32 R23, RZ, RZ, RZ ;  /* 0x000000ffff177224 */ /* 0x000fe200078e00ff */
[----:B------:R-:W-:Y:S01]  /*02d0*/  LOP3.LUT R0, R0, 0xffff, RZ, 0xc0, !PT ;  /* 0x0000ffff00007812 */ /* 0x000fe200078ec0ff */
[----:B------:R-:W-:Y:S01]  /*02e0*/  IMAD R7, R7, 0x29d, RZ ;  /* 0x0000029d07077824 */ /* 0x000fe200078e02ff */
[----:B------:R-:W-:Y:S01]  /*02f0*/  MOV R31, RZ ;  /* 0x000000ff001f7202 */ /* 0x000fe20000000f00 */
[----:B------:R-:W-:Y:S01]  /*0300*/  IMAD.MOV.U32 R39, RZ, RZ, RZ ;  /* 0x000000ffff277224 */ /* 0x000fe200078e00ff */
[----:B------:R-:W-:Y:S01]  /*0310*/  SHF.R.U32.HI R3, RZ, 0xb, R0 ;  /* 0x0000000bff037819 */ /* 0x000fe20000011600 */
[----:B------:R-:W-:Y:S01]  /*0320*/  IMAD R0, R2, 0x93, RZ ;  /* 0x0000009302007824 */ /* 0x000fe200078e02ff */
[----:B------:R-:W-:Y:S01]  /*0330*/  LOP3.LUT R2, R16, 0x1, RZ, 0xc0, !PT ;  /* 0x0000000110027812 */ /* 0x000fe200078ec0ff */
[----:B------:R-:W-:Y:S01]  /*0340*/  IMAD.MOV.U32 R63, RZ, RZ, RZ ;  /* 0x000000ffff3f7224 */ /* 0x000fe200078e00ff */
[----:B------:R-:W-:Y:S01]  /*0350*/  PRMT R4, R3, 0x9910, RZ ;  /* 0x0000991003047816 */ /* 0x000fe200000000ff */
[----:B------:R-:W-:Y:S01]  /*0360*/  IMAD.MOV.U32 R77, RZ, RZ, RZ ;  /* 0x000000ffff4d7224 */ /* 0x000fe200078e00ff */
[----:B------:R-:W-:Y:S01]  /*0370*/  LOP3.LUT R0, R0, 0xffff, RZ, 0xc0, !PT ;  /* 0x0000ffff00007812 */ /* 0x000fe200078ec0ff */
[----:B------:R-:W-:Y:S01]  /*0380*/  IMAD.MOV.U32 R95, RZ, RZ, RZ ;  /* 0x000000ffff5f7224 */ /* 0x000fe200078e00ff */
[----:B------:R-:W-:Y:S01]  /*0390*/  ISETP.NE.U32.AND P0, PT, R2, 0x1, PT ;  /* 0x000000010200780c */ /* 0x000fe20003f05070 */
[----:B------:R-:W-:Y:S01]  /*03a0*/  IMAD R4, R4, 0x62, RZ ;  /* 0x0000006204047824 */ /* 0x000fe200078e02ff */
[----:B------:R-:W-:Y:S01]  /*03b0*/  SHF.R.U32.HI R2, RZ, 0xa, R0 ;  /* 0x0000000aff027819 */ /* 0x000fe20000011600 */
[----:B------:R-:W-:Y:S01]  /*03c0*/  IMAD.MOV.U32 R111, RZ, RZ, RZ ;  /* 0x000000ffff6f7224 */ /* 0x000fe200078e00ff */
[----:B------:R-:W-:Y:S01]  /*03d0*/  SHF.R.U32.HI R0, RZ, 0x1, R16 ;  /* 0x00000001ff007819 */ /* 0x000fe20000011610 */
[----:B------:R-:W-:Y:S01]  /*03e0*/  IMAD.MOV.U32 R119, RZ, RZ, RZ ;  /* 0x000000ffff777224 */ /* 0x000fe200078e00ff */
[----:B------:R-:W-:-:S02]  /*03f0*/  SEL R5, RZ, 0xe, P0 ;  /* 0x0000000eff057807 */ /* 0x000fc40000000000 */
[----:B------:R-:W-:Y:S02]  /*0400*/  CS2R R32, SRZ ;  /* 0x0000000000207805 */ /* 0x000fe4000001ff00 */
[----:B------:R-:W-:Y:S01]  /*0410*/  LOP3.LUT R0, R0, 0x3, RZ, 0xc0, !PT ;  /* 0x0000000300007812 */ /* 0x000fe200078ec0ff */
[----:B------:R-:W-:Y:S01]  /*0420*/  IMAD.MOV.U32 R41, RZ, RZ, RZ ;  /* 0x000000ffff297224 */ /* 0x000fe200078e00ff */
[----:B------:R-:W-:Y:S01]  /*0430*/  PRMT R12, R2, 0x9910, RZ ;  /* 0x00009910020c7816 */ /* 0x000fe200000000ff */
[----:B------:R-:W-:Y:S01]  /*0440*/  IMAD.MOV.U32 R49, RZ, RZ, RZ ;  /* 0x000000ffff317224 */ /* 0x000fe200078e00ff */
[----:B------:R-:W-:Y:S01]  /*0450*/  IADD3 R4, PT, PT, RZ, -R4, RZ ;  /* 0x80000004ff047210 */ /* 0x000fe20007ffe0ff */
[----:B------:R-:W-:Y:S01]  /*0460*/  IMAD R9, R0, 0xc4, R5 ;  /* 0x000000c400097824 */ /* 0x000fe200078e0205 */
[----:B------:R-:W-:Y:S01]  /*0470*/  MOV R71, RZ ;  /* 0x000000ff00477202 */ /* 0x000fe20000000f00 */
[----:B------:R-:W-:Y:S01]  /*0480*/  IMAD.MOV.U32 R73, RZ, RZ, RZ ;  /* 0x000000ffff497224 */ /* 0x000fe200078e00ff */
[----:B------:R-:W-:Y:S01]  /*0490*/  PRMT R5, R4, 0x7710, RZ ;  /* 0x0000771004057816 */ /* 0x000fe200000000ff */
[----:B------:R-:W-:Y:S01]  /*04a0*/  IMAD R4, R12, 0xe, RZ ;  /* 0x0000000e0c047824 */ /* 0x000fe200078e02ff */
[----:B------:R-:W-:Y:S01]  /*04b0*/  MOV R103, RZ ;  /* 0x000000ff00677202 */ /* 0x000fe20000000f00 */
[----:B------:R-:W-:Y:S01]  /*04c0*/  IMAD.MOV.U32 R87, RZ, RZ, RZ ;  /* 0x000000ffff577224 */ /* 0x000fe200078e00ff */
[-C--:B------:R-:W-:Y:S01]  /*04d0*/  IADD3 R0, PT, PT, R5, R18.reuse, RZ ;  /* 0x0000001205007210 */ /* 0x080fe20007ffe0ff */
[----:B------:R-:W-:Y:S01]  /*04e0*/  IMAD.MOV R4, RZ, RZ, -R4 ;  /* 0x000000ffff047224 */ /* 0x000fe200078e0a04 */
[----:B------:R-:W-:Y:S01]  /*04f0*/  SHF.R.U32.HI R5, RZ, 0x10, R7 ;  /* 0x00000010ff057819 */ /* 0x000fe20000011607 */
[----:B------:R-:W-:Y:S01]  /*0500*/  IMAD.MOV.U32 R105, RZ, RZ, RZ ;  /* 0x000000ffff697224 */ /* 0x000fe200078e00ff */
[----:B------:R-:W-:Y:S01]  /*0510*/  LOP3.LUT R0, R0, 0xff, RZ, 0xc0, !PT ;  /* 0x000000ff00007812 */ /* 0x000fe200078ec0ff */
[----:B------:R-:W-:Y:S01]  /*0520*/  IMAD.MOV.U32 R121, RZ, RZ, RZ ;  /* 0x000000ffff797224 */ /* 0x000fe200078e00ff */
[----:B------:R-:W-:Y:S01]  /*0530*/  PRMT R7, R4, 0x7710, RZ ;  /* 0x0000771004077816 */ /* 0x000fe200000000ff */
[----:B------:R-:W-:Y:S01]  /*0540*/  IMAD.MOV.U32 R43, RZ, RZ, RZ ;  /* 0x000000ffff2b7224 */ /* 0x000fe200078e00ff */
[----:B------:R-:W-:Y:S01]  /*0550*/  LOP3.LUT R4, R3, 0xffff, RZ, 0xc0, !PT ;  /* 0x0000ffff03047812 */ /* 0x000fe200078ec0ff */
[----:B------:R-:W-:Y:S01]  /*0560*/  IMAD R0, R0, 0x93, RZ ;  /* 0x0000009300007824 */ /* 0x000fe200078e02ff */
[----:B------:R-:W-:Y:S01]  /*0570*/  PRMT R5, R5, 0x9910, RZ ;  /* 0x0000991005057816 */ /* 0x000fe200000000ff */
[----:B------:R-:W-:Y:S01]  /*0580*/  IMAD.MOV.U32 R57, RZ, RZ, RZ ;  /* 0x000000ffff397224 */ /* 0x000fe200078e00ff */
[----:B------:R-:W-:Y:S01]  /*0590*/  IADD3 R3, PT, PT, R7, R18, RZ ;  /* 0x0000001207037210 */ /* 0x000fe20007ffe0ff */
[----:B------:R-:W-:Y:S01]  /*05a0*/  IMAD.MOV.U32 R75, RZ, RZ, RZ ;  /* 0x000000ffff4b7224 */ /* 0x000fe200078e00ff */
[----:B------:R-:W-:Y:S01]  /*05b0*/  PRMT R7, R4, R13, 0x1c ;  /* 0x0000001c04077416 */ /* 0x000fe2000000000d */
[----:B------:R-:W-:Y:S01]  /*05c0*/  IMAD.MOV.U32 R13, RZ, RZ, R5 ;  /* 0x000000ffff0d7224 */ /* 0x000fe200078e0005 */
[----:B------:R-:W-:Y:S01]  /*05d0*/  LOP3.LUT R8, R3, 0xff, RZ, 0xc0, !PT ;  /* 0x000000ff03087812 */ /* 0x000fe200078ec0ff */
[----:B------:R-:W-:Y:S01]  /*05e0*/  IMAD.MOV.U32 R91, RZ, RZ, RZ ;  /* 0x000000ffff5b7224 */ /* 0x000fe200078e00ff */
[----:B------:R-:W-:Y:S01]  /*05f0*/  SHF.R.U32.HI R5, RZ, 0xb, R0 ;  /* 0x0000000bff057819 */ /* 0x000fe20000011600 */
[----:B------:R-:W-:Y:S01]  /*0600*/  IMAD.MOV.U32 R99, RZ, RZ, RZ ;  /* 0x000000ffff637224 */ /* 0x000fe200078e00ff */
[----:B------:R-:W-:Y:S01]  /*0610*/  PRMT R6, R7, 0x5410, R6 ;  /* 0x0000541007067816 */ /* 0x000fe20000000006 */
[----:B------:R-:W-:Y:S01]  /*0620*/  IMAD R7, R13, 0x310, RZ ;  /* 0x000003100d077824 */ /* 0x000fe200078e02ff */
[----:B------:R-:W-:Y:S01]  /*0630*/  IADD3 R0, PT, PT, R8, R9, RZ ;  /* 0x0000000908007210 */ /* 0x000fe20007ffe0ff */
[----:B------:R-:W-:Y:S01]  /*0640*/  IMAD R8, R12, 0x25, RZ ;  /* 0x000000250c087824 */ /* 0x000fe200078e02ff */
[----:B------:R-:W-:Y:S01]  /*0650*/  PRMT R5, R14, 0x5410, R5 ;  /* 0x000054100e057816 */ /* 0x000fe20000000005 */
[----:B------:R-:W-:Y:S01]  /*0660*/  IMAD.MOV.U32 R123, RZ, RZ, RZ ;  /* 0x000000ffff7b7224 */ /* 0x000fe200078e00ff */
[----:B------:R-:W-:Y:S01]  /*0670*/  LOP3.LUT R4, R11, R10, R18, 0xfe, !PT ;  /* 0x0000000a0b047212 */ /* 0x000fe200078efe12 */
[C---:B------:R-:W-:Y:S01]  /*0680*/  VIADD R10, R8.reuse, 0x25 ;  /* 0x00000025080a7836 */ /* 0x040fe20000000000 */
[C---:B------:R-:W-:Y:S01]  /*0690*/  IADD3 R9, PT, PT, R8.reuse, 0xde, RZ ;  /* 0x000000de08097810 */ /* 0x040fe20007ffe0ff */
[----:B------:R-:W-:Y:S01]  /*06a0*/  IDP.2A.LO.U16.U8 R20, R5, R6, RZ ;  /* 0x0000000605147226 */ /* 0x000fe200000010ff */
[C---:B------:R-:W-:Y:S01]  /*06b0*/  IADD3 R5, PT, PT, R8.reuse, 0x4a, RZ ;  /* 0x0000004a08057810 */ /* 0x040fe20007ffe0ff */
[C---:B------:R-:W-:Y:S01]  /*06c0*/  VIADD R6, R8.reuse, 0x94 ;  /* 0x0000009408067836 */ /* 0x040fe20000000000 */
[C---:B------:R-:W-:Y:S01]  /*06d0*/  IADD3 R11, PT, PT, R8.reuse, 0x6f, RZ ;  /* 0x0000006f080b7810 */ /* 0x040fe20007ffe0ff */
[----:B------:R-:W-:Y:S01]  /*06e0*/  VIADD R8, R8, 0xb9 ;  /* 0x000000b908087836 */ /* 0x000fe20000000000 */
[----:B------:R-:W-:Y:S01]  /*06f0*/  LOP3.LUT R5, R5, 0xffff, RZ, 0xc0, !PT ;  /* 0x0000ffff05057812 */ /* 0x000fe200078ec0ff */
[----:B------:R-:W0:Y:S01]  /*0700*/  LDCU.64 UR6, c[0x0][0x358] ;  /* 0x00006b00ff0677ac */ /* 0x000e220008000a00 */
[----:B------:R-:W-:-:S02]  /*0710*/  LOP3.LUT R6, R6, 0xffff, RZ, 0xc0, !PT ;  /* 0x0000ffff06067812 */ /* 0x000fc400078ec0ff */
[----:B------:R-:W-:Y:S02]  /*0720*/  SHF.R.U32.HI R5, RZ, 0x8, R5 ;  /* 0x00000008ff057819 */ /* 0x000fe40000011605 */
[----:B------:R-:W-:Y:S02]  /*0730*/  LOP3.LUT R9, R9, 0xffff, RZ, 0xc0, !PT ;  /* 0x0000ffff09097812 */ /* 0x000fe400078ec0ff */
[----:B------:R-:W-:Y:S02]  /*0740*/  PRMT R5, R5, 0x9910, RZ ;  /* 0x0000991005057816 */ /* 0x000fe400000000ff */
[----:B------:R-:W-:Y:S02]  /*0750*/  LOP3.LUT R10, R10, 0xffff, RZ, 0xc0, !PT ;  /* 0x0000ffff0a0a7812 */ /* 0x000fe400078ec0ff */
[----:B------:R-:W-:Y:S01]  /*0760*/  LOP3.LUT R12, R8, 0xffff, RZ, 0xc0, !PT ;  /* 0x0000ffff080c7812 */ /* 0x000fe200078ec0ff */
[----:B------:R-:W-:Y:S01]  /*0770*/  IMAD R5, R5, 0x7, RZ ;  /* 0x0000000705057824 */ /* 0x000fe200078e02ff */
[----:B------:R-:W-:-:S02]  /*0780*/  SHF.R.U32.HI R6, RZ, 0x8, R6 ;  /* 0x00000008ff067819 */ /* 0x000fc40000011606 */
[----:B------:R-:W-:Y:S02]  /*0790*/  SHF.R.U32.HI R8, RZ, 0x8, R9 ;  /* 0x00000008ff087819 */ /* 0x000fe40000011609 */
[----:B------:R-:W-:Y:S02]  /*07a0*/  LOP3.LUT R11, R11, 0xffff, RZ, 0xc0, !PT ;  /* 0x0000ffff0b0b7812 */ /* 0x000fe400078ec0ff */
[----:B------:R-:W-:Y:S02]  /*07b0*/  SHF.R.U32.HI R9, RZ, 0x8, R10 ;  /* 0x00000008ff097819 */ /* 0x000fe4000001160a */
[----:B------:R-:W-:Y:S02]  /*07c0*/  IADD3 R5, PT, PT, RZ, -R5, RZ ;  /* 0x80000005ff057210 */ /* 0x000fe40007ffe0ff */
[----:B------:R-:W-:Y:S02]  /*07d0*/  PRMT R6, R6, 0x9910, RZ ;  /* 0x0000991006067816 */ /* 0x000fe400000000ff */
[----:B------:R-:W-:-:S02]  /*07e0*/  SHF.R.U32.HI R10, RZ, 0x8, R11 ;  /* 0x00000008ff0a7819 */ /* 0x000fc4000001160b */
[----:B------:R-:W-:Y:S01]  /*07f0*/  PRMT R9, R9, 0x9910, RZ ;  /* 0x0000991009097816 */ /* 0x000fe200000000ff */
[----:B------:R-:W-:Y:S01]  /*0800*/  IMAD R6, R6, 0x7, RZ ;  /* 0x0000000706067824 */ /* 0x000fe200078e02ff */
[----:B------:R-:W-:Y:S02]  /*0810*/  SHF.R.U32.HI R11, RZ, 0x8, R12 ;  /* 0x00000008ff0b7819 */ /* 0x000fe4000001160c */
[----:B------:R-:W-:Y:S01]  /*0820*/  PRMT R5, R5, 0x7710, RZ ;  /* 0x0000771005057816 */ /* 0x000fe200000000ff */
[----:B------:R-:W-:Y:S01]  /*0830*/  IMAD R9, R9, 0x7, RZ ;  /* 0x0000000709097824 */ /* 0x000fe200078e02ff */
[----:B------:R-:W-:Y:S01]  /*0840*/  PRMT R8, R8, 0x9910, RZ ;  /* 0x0000991008087816 */ /* 0x000fe200000000ff */
[----:B------:R-:W-:Y:S01]  /*0850*/  IMAD.MOV R6, RZ, RZ, -R6 ;  /* 0x000000ffff067224 */ /* 0x000fe200078e0a06 */
[----:B------:R-:W-:Y:S01]  /*0860*/  PRMT R10, R10, 0x9910, RZ ;  /* 0x000099100a0a7816 */ /* 0x000fe200000000ff */
[----:B------:R-:W-:Y:S01]  /*0870*/  IMAD.MOV R13, RZ, RZ, -R9 ;  /* 0x000000ffff0d7224 */ /* 0x000fe200078e0a09 */
[----:B------:R-:W-:Y:S01]  /*0880*/  PRMT R11, R11, 0x9910, RZ ;  /* 0x000099100b0b7816 */ /* 0x000fe200000000ff */
[----:B------:R-:W-:Y:S01]  /*0890*/  IMAD R8, R8, 0x7, RZ ;  /* 0x0000000708087824 */ /* 0x000fe200078e02ff */
[----:B------:R-:W-:Y:S01]  /*08a0*/  IADD3 R5, PT, PT, R2, R5, RZ ;  /* 0x0000000502057210 */ /* 0x000fe20007ffe0ff */
[----:B------:R-:W-:Y:S01]  /*08b0*/  IMAD R10, R10, 0x7, RZ ;  /* 0x000000070a0a7824 */ /* 0x000fe200078e02ff */
[----:B------:R-:W-:Y:S01]  /*08c0*/  PRMT R9, R6, 0x7710, RZ ;  /* 0x0000771006097816 */ /* 0x000fe200000000ff */
[----:B------:R-:W-:Y:S01]  /*08d0*/  IMAD R11, R11, 0x7, RZ ;  /* 0x000000070b0b7824 */ /* 0x000fe200078e02ff */
[----:B------:R-:W-:-:S02]  /*08e0*/  PRMT R5, R5, 0x9910, RZ ;  /* 0x0000991005057816 */ /* 0x000fc400000000ff */
[----:B------:R-:W-:Y:S01]  /*08f0*/  PRMT R13, R13, 0x7710, RZ ;  /* 0x000077100d0d7816 */ /* 0x000fe200000000ff */
[----:B------:R-:W-:Y:S01]  /*0900*/  IMAD.MOV R17, RZ, RZ, -R11 ;  /* 0x000000ffff117224 */ /* 0x000fe200078e0a0b */
[----:B------:R-:W-:Y:S01]  /*0910*/  IADD3 R8, PT, PT, RZ, -R8, RZ ;  /* 0x80000008ff087210 */ /* 0x000fe20007ffe0ff */
[----:B------:R-:W-:Y:S01]  /*0920*/  IMAD R5, R5, R19, 0x38 ;  /* 0x0000003805057424 */ /* 0x000fe200078e0213 */
[----:B------:R-:W-:Y:S01]  /*0930*/  IADD3 R10, PT, PT, RZ, -R10, RZ ;  /* 0x8000000aff0a7210 */ /* 0x000fe20007ffe0ff */
[C---:B------:R-:W-:Y:S01]  /*0940*/  IMAD.IADD R6, R2.reuse, 0x1, R9 ;  /* 0x0000000102067824 */ /* 0x040fe200078e0209 */
[----:B------:R-:W-:Y:S01]  /*0950*/  LOP3.LUT R7, R7, 0xffff, RZ, 0xc0, !PT ;  /* 0x0000ffff07077812 */ /* 0x000fe200078ec0ff */
[----:B------:R-:W-:Y:S01]  /*0960*/  IMAD.IADD R9, R2, 0x1, R13 ;  /* 0x0000000102097824 */ /* 0x000fe200078e020d */
[----:B------:R-:W-:Y:S02]  /*0970*/  PRMT R11, R8, 0x7710, RZ ;  /* 0x00007710080b7816 */ /* 0x000fe400000000ff */
[----:B------:R-:W-:-:S02]  /*0980*/  PRMT R15, R10, 0x7710, RZ ;  /* 0x000077100a0f7816 */ /* 0x000fc400000000ff */
[----:B------:R-:W-:Y:S02]  /*0990*/  PRMT R17, R17, 0x7710, RZ ;  /* 0x0000771011117816 */ /* 0x000fe400000000ff */
[----:B------:R-:W-:Y:S02]  /*09a0*/  LOP3.LUT R5, R5, 0xfc, RZ, 0xc0, !PT ;  /* 0x000000fc05057812 */ /* 0x000fe400078ec0ff */
[C---:B------:R-:W-:Y:S01]  /*09b0*/  IADD3 R8, PT, PT, R2.reuse, R11, RZ ;  /* 0x0000000b02087210 */ /* 0x040fe20007ffe0ff */
[C---:B------:R-:W-:Y:S01]  /*09c0*/  IMAD.IADD R11, R2.reuse, 0x1, R17 ;  /* 0x00000001020b7824 */ /* 0x040fe200078e0211 */
[----:B------:R-:W-:Y:S02]  /*09d0*/  IADD3 R10, PT, PT, R2, R15, RZ ;  /* 0x0000000f020a7210 */ /* 0x000fe40007ffe0ff */
[----:B------:R-:W-:Y:S01]  /*09e0*/  IADD3 R22, PT, PT, R5, R0, R7 ;  /* 0x0000000005167210 */ /* 0x000fe20007ffe007 */
[----:B------:R-:W-:Y:S01]  /*09f0*/  VIADD R5, R18, 0x1c0 ;  /* 0x000001c012057836 */ /* 0x000fe20000000000 */
[----:B------:R-:W-:-:S02]  /*0a00*/  PRMT R9, R9, 0x9910, RZ ;  /* 0x0000991009097816 */ /* 0x000fc400000000ff */
[----:B------:R-:W-:Y:S02]  /*0a10*/  PRMT R12, R10, 0x9910, RZ ;  /* 0x000099100a0c7816 */ /* 0x000fe400000000ff */
[----:B------:R-:W-:Y:S01]  /*0a20*/  MOV R10, R9 ;  /* 0x00000009000a7202 */ /* 0x000fe20000000f00 */
[C---:B------:R-:W-:Y:S01]  /*0a30*/  VIADD R9, R18.reuse, 0x380 ;  /* 0x0000038012097836 */ /* 0x040fe20000000000 */
[----:B------:R-:W-:Y:S01]  /*0a40*/  IADD3 R7, PT, PT, R18, 0x2a0, RZ ;  /* 0x000002a012077810 */ /* 0x000fe20007ffe0ff */
[-C--:B------:R-:W-:Y:S01]  /*0a50*/  IMAD R12, R12, R19.reuse, 0x54 ;  /* 0x000000540c0c7424 */ /* 0x080fe200078e0213 */
[----:B------:R-:W-:Y:S01]  /*0a60*/  PRMT R14, R11, 0x9910, RZ ;  /* 0x000099100b0e7816 */ /* 0x000fe200000000ff */
[-C--:B------:R-:W-:Y:S01]  /*0a70*/  IMAD R10, R10, R19.reuse, 0x1c ;  /* 0x0000001c0a0a7424 */ /* 0x080fe200078e0213 */
[----:B------:R-:W-:Y:S01]  /*0a80*/  LOP3.LUT R13, R5, 0xffff, RZ, 0xc0, !PT ;  /* 0x0000ffff050d7812 */ /* 0x000fe200078ec0ff */
[C---:B------:R-:W-:Y:S01]  /*0a90*/  VIADD R5, R18.reuse, 0x540 ;  /* 0x0000054012057836 */ /* 0x040fe20000000000 */
[----:B------:R-:W-:Y:S01]  /*0aa0*/  IADD3 R11, PT, PT, R18, 0x460, RZ ;  /* 0x00000460120b7810 */ /* 0x000fe20007ffe0ff */
[----:B------:R-:W-:Y:S01]  /*0ab0*/  IMAD R14, R14, R19, 0x8c ;  /* 0x0000008c0e0e7424 */ /* 0x000fe200078e0213 */
[----:B------:R-:W-:Y:S01]  /*0ac0*/  LOP3.LUT R7, R7, 0xffff, RZ, 0xc0, !PT ;  /* 0x0000ffff07077812 */ /* 0x000fe200078ec0ff */
[----:B------:R-:W-:Y:S01]  /*0ad0*/  IMAD R13, R13, 0x29d, RZ ;  /* 0x0000029d0d0d7824 */ /* 0x000fe200078e02ff */
[----:B------:R-:W-:-:S02]  /*0ae0*/  LOP3.LUT R9, R9, 0xffff, RZ, 0xc0, !PT ;  /* 0x0000ffff09097812 */ /* 0x000fc400078ec0ff */
[----:B------:R-:W-:Y:S01]  /*0af0*/  LOP3.LUT R11, R11, 0xffff, RZ, 0xc0, !PT ;  /* 0x0000ffff0b0b7812 */ /* 0x000fe200078ec0ff */
[----:B------:R-:W-:Y:S01]  /*0b00*/  IMAD R7, R7, 0x29d, RZ ;  /* 0x0000029d07077824 */ /* 0x000fe200078e02ff */
[----:B------:R-:W-:Y:S01]  /*0b10*/  LOP3.LUT R15, R5, 0xffff, RZ, 0xc0, !PT ;  /* 0x0000ffff050f7812 */ /* 0x000fe200078ec0ff */
[----:B------:R-:W-:Y:S01]  /*0b20*/  IMAD R9, R9, 0x29d, RZ ;  /* 0x0000029d09097824 */ /* 0x000fe200078e02ff */
[----:B------:R-:W-:Y:S01]  /*0b30*/  SHF.R.U32.HI R5, RZ, 0x10, R13 ;  /* 0x00000010ff057819 */ /* 0x000fe2000001160d */
[----:B------:R-:W-:Y:S01]  /*0b40*/  IMAD R11, R11, 0x29d, RZ ;  /* 0x0000029d0b0b7824 */ /* 0x000fe200078e02ff */
[----:B------:R-:W-:Y:S01]  /*0b50*/  SHF.R.U32.HI R7, RZ, 0x10, R7 ;  /* 0x00000010ff077819 */ /* 0x000fe20000011607 */
[----:B------:R-:W-:Y:S01]  /*0b60*/  IMAD R15, R15, 0x29d, RZ ;  /* 0x0000029d0f0f7824 */ /* 0x000fe200078e02ff */
[----:B------:R-:W-:Y:S02]  /*0b70*/  PRMT R13, R5, 0x9910, RZ ;  /* 0x00009910050d7816 */ /* 0x000fe400000000ff */
[----:B------:R-:W-:-:S02]  /*0b80*/  PRMT R6, R6, 0x9910, RZ ;  /* 0x0000991006067816 */ /* 0x000fc400000000ff */
[----:B------:R-:W-:Y:S02]  /*0b90*/  PRMT R8, R8, 0x9910, RZ ;  /* 0x0000991008087816 */ /* 0x000fe400000000ff */
[----:B------:R-:W-:Y:S01]  /*0ba0*/  SHF.R.U32.HI R9, RZ, 0x10, R9 ;  /* 0x00000010ff097819 */ /* 0x000fe20000011609 */
[-C--:B------:R-:W-:Y:S01]  /*0bb0*/  IMAD R6, R6, R19.reuse, 0x70 ;  /* 0x0000007006067424 */ /* 0x080fe200078e0213 */
[----:B------:R-:W-:Y:S01]  /*0bc0*/  SHF.R.U32.HI R5, RZ, 0x10, R11 ;  /* 0x00000010ff057819 */ /* 0x000fe2000001160b */
[----:B------:R-:W-:Y:S01]  /*0bd0*/  IMAD R8, R8, R19, 0xa8 ;  /* 0x000000a808087424 */ /* 0x000fe200078e0213 */
[----:B------:R-:W-:Y:S02]  /*0be0*/  SHF.R.U32.HI R11, RZ, 0x10, R15 ;  /* 0x00000010ff0b7819 */ /* 0x000fe4000001160f */
[----:B------:R-:W-:Y:S02]  /*0bf0*/  PRMT R15, R7, 0x9910, RZ ;  /* 0x00009910070f7816 */ /* 0x000fe400000000ff */
[----:B------:R-:W-:-:S02]  /*0c00*/  MOV R7, R13 ;  /* 0x0000000d00077202 */ /* 0x000fc40000000f00 */
[----:B------:R-:W-:Y:S01]  /*0c10*/  PRMT R13, R9, 0x9910, RZ ;  /* 0x00009910090d7816 */ /* 0x000fe200000000ff */
[----:B------:R-:W-:Y:S01]  /*0c20*/  IMAD.MOV.U32 R9, RZ, RZ, R15 ;  /* 0x000000ffff097224 */ /* 0x000fe200078e000f */
[----:B------:R-:W-:Y:S01]  /*0c30*/  PRMT R17, R5, 0x9910, RZ ;  /* 0x0000991005117816 */ /* 0x000fe200000000ff */
[----:B------:R-:W-:Y:S01]  /*0c40*/  IMAD R5, R7, 0x310, RZ ;  /* 0x0000031007057824 */ /* 0x000fe200078e02ff */
[----:B------:R-:W-:Y:S01]  /*0c50*/  PRMT R19, R11, 0x9910, RZ ;  /* 0x000099100b137816 */ /* 0x000fe200000000ff */
[----:B------:R-:W-:Y:S01]  /*0c60*/  IMAD R7, R9, 0x310, RZ ;  /* 0x0000031009077824 */ /* 0x000fe200078e02ff */
[----:B------:R-:W-:Y:S01]  /*0c70*/  MOV R11, R13 ;  /* 0x0000000d000b7202 */ /* 0x000fe20000000f00 */
[----:B------:R-:W-:Y:S01]  /*0c80*/  IMAD.MOV.U32 R13, RZ, RZ, R17 ;  /* 0x000000ffff0d7224 */ /* 0x000fe200078e0011 */
[----:B------:R-:W-:Y:S01]  /*0c90*/  MOV R15, R19 ;  /* 0x00000013000f7202 */ /* 0x000fe20000000f00 */
[----:B------:R-:W-:Y:S01]  /*0ca0*/  IMAD.MOV.U32 R17, RZ, RZ, RZ ;  /* 0x000000ffff117224 */ /* 0x000fe200078e00ff */
[----:B------:R-:W-:Y:S01]  /*0cb0*/  LOP3.LUT R5, R5, 0xffff, RZ, 0xc0, !PT ;  /* 0x0000ffff05057812 */ /* 0x000fe200078ec0ff */
[----:B------:R-:W-:Y:S01]  /*0cc0*/  IMAD R9, R11, 0x310, RZ ;  /* 0x000003100b097824 */ /* 0x000fe200078e02ff */
[----:B------:R-:W-:Y:S01]  /*0cd0*/  LOP3.LUT R6, R6, 0xfc, RZ, 0xc0, !PT ;  /* 0x000000fc06067812 */ /* 0x000fe200078ec0ff */
[----:B------:R-:W-:Y:S01]  /*0ce0*/  IMAD R11, R13, 0x310, RZ ;  /* 0x000003100d0b7824 */ /* 0x000fe200078e02ff */
[----:B------:R-:W-:Y:S01]  /*0cf0*/  LOP3.LUT R7, R7, 0xffff, RZ, 0xc0, !PT ;  /* 0x0000ffff07077812 */ /* 0x000fe200078ec0ff */
[----:B------:R-:W-:Y:S01]  /*0d00*/  IMAD R13, R15, 0x310, RZ ;  /* 0x000003100f0d7824 */ /* 0x000fe200078e02ff */
[----:B------:R-:W-:-:S02]  /*0d10*/  LOP3.LUT R9, R9, 0xffff, RZ, 0xc0, !PT ;  /* 0x0000ffff09097812 */ /* 0x000fc400078ec0ff */
[----:B------:R-:W-:Y:S02]  /*0d20*/  LOP3.LUT R11, R11, 0xffff, RZ, 0xc0, !PT ;  /* 0x0000ffff0b0b7812 */ /* 0x000fe400078ec0ff */
[----:B------:R-:W-:Y:S02]  /*0d30*/  LOP3.LUT R13, R13, 0xffff, RZ, 0xc0, !PT ;  /* 0x0000ffff0d0d7812 */ /* 0x000fe400078ec0ff */
[----:B------:R-:W-:Y:S02]  /*0d40*/  LOP3.LUT R8, R8, 0xfc, RZ, 0xc0, !PT ;  /* 0x000000fc08087812 */ /* 0x000fe400078ec0ff */
[----:B------:R-:W-:Y:S02]  /*0d50*/  LOP3.LUT R10, R10, 0xfc, RZ, 0xc0, !PT ;  /* 0x000000fc0a0a7812 */ /* 0x000fe400078ec0ff */
[----:B------:R-:W-:Y:S02]  /*0d60*/  LOP3.LUT R12, R12, 0xfc, RZ, 0xc0, !PT ;  /* 0x000000fc0c0c7812 */ /* 0x000fe400078ec0ff */
[----:B------:R-:W-:-:S02]  /*0d70*/  LOP3.LUT R14, R14, 0xfc, RZ, 0xc0, !PT ;  /* 0x000000fc0e0e7812 */ /* 0x000fc400078ec0ff */
[----:B------:R-:W-:Y:S02]  /*0d80*/  LOP3.LUT R42, R3, 0xff, RZ, 0xc0, !PT ;  /* 0x000000ff032a7812 */ /* 0x000fe400078ec0ff */
[-C--:B------:R-:W-:Y:S02]  /*0d90*/  IADD3 R24, PT, PT, R6, R0.reuse, R5 ;  /* 0x0000000006187210 */ /* 0x080fe40007ffe005 */
[-C--:B------:R-:W-:Y:S02]  /*0da0*/  IADD3 R26, PT, PT, R8, R0.reuse, R7 ;  /* 0x00000000081a7210 */ /* 0x080fe40007ffe007 */
[-C--:B------:R-:W-:Y:S02]  /*0db0*/  IADD3 R28, PT, PT, R10, R0.reuse, R9 ;  /* 0x000000000a1c7210 */ /* 0x080fe40007ffe009 */
[-C--:B------:R-:W-:Y:S02]  /*0dc0*/  IADD3 R30, PT, PT, R12, R0.reuse, R11 ;  /* 0x000000000c1e7210 */ /* 0x080fe40007ffe00b */
[----:B------:R-:W-:-:S02]  /*0dd0*/  IADD3 R34, PT, PT, R14, R0, R13 ;  /* 0x000000000e227210 */ /* 0x000fc40007ffe00d */
[----:B------:R-:W-:Y:S02]  /*0de0*/  MOV R25, RZ ;  /* 0x000000ff00197202 */ /* 0x000fe40000000f00 */
[----:B------:R-:W-:Y:S02]  /*0df0*/  MOV R65, RZ ;  /* 0x000000ff00417202 */ /* 0x000fe40000000f00 */
[----:B------:R-:W-:Y:S02]  /*0e00*/  MOV R89, RZ ;  /* 0x000000ff00597202 */ /* 0x000fe40000000f00 */
[----:B------:R-:W-:Y:S02]  /*0e10*/  MOV R19, RZ ;  /* 0x000000ff00137202 */ /* 0x000fe40000000f00 */
[----:B------:R-:W-:Y:S02]  /*0e20*/  MOV R51, RZ ;  /* 0x000000ff00337202 */ /* 0x000fe40000000f00 */
[----:B------:R-:W-:-:S02]  /*0e30*/  MOV R83, RZ ;  /* 0x000000ff00537202 */ /* 0x000fc40000000f00 */
[----:B------:R-:W-:Y:S02]  /*0e40*/  MOV R115, RZ ;  /* 0x000000ff00737202 */ /* 0x000fe40000000f00 */
[----:B------:R-:W-:Y:S02]  /*0e50*/  LOP3.LUT R40, R4, 0x7fff8f0f, RZ, 0xc0, !PT ;  /* 0x7fff8f0f04287812 */ /* 0x000fe400078ec0ff */
[----:B------:R-:W-:Y:S02]  /*0e60*/  LOP3.LUT R38, R2, 0xffff, RZ, 0xc0, !PT ;  /* 0x0000ffff02267812 */ /* 0x000fe400078ec0ff */
[----:B0-----:R-:W-:-:S07]  /*0e70*/  LEA R42, R42, UR4, 0x2 ;  /* 0x000000042a2a7c11 */ /* 0x001fce000f8e10ff */
.L_x_1:
[----:B------:R-:W0:Y:S01]  /*0e80*/  LDC.64 R4, c[0x0][0x380] ;  /* 0x0000e000ff047b82 */ /* 0x000e220000000a00 */
[C---:B------:R-:W-:Y:S02]  /*0e90*/  IMAD R7, R36.reuse, 0x3100, R0 ;  /* 0x0000310024077824 */ /* 0x040fe400078e0200 */
[C---:B------:R-:W-:Y:S02]  /*0ea0*/  IMAD R9, R36.reuse, 0x3100, R22 ;  /* 0x0000310024097824 */ /* 0x040fe400078e0216 */
[----:B------:R-:W-:Y:S01]  /*0eb0*/  IMAD R11, R36, 0x3100, R24 ;  /* 0x00003100240b7824 */ /* 0x000fe200078e0218 */
[----:B------:R-:W-:Y:S02]  /*0ec0*/  IADD3 R7, PT, PT, R20, R7, RZ ;  /* 0x0000000714077210 */ /* 0x000fe40007ffe0ff */
[----:B------:R-:W1:Y:S01]  /*0ed0*/  LDC.64 R2, c[0x0][0x388] ;  /* 0x0000e200ff027b82 */ /* 0x000e620000000a00 */
[----:B------:R-:W-:Y:S01]  /*0ee0*/  ISETP.GT.U32.AND P0, PT, R18, 0x1f, PT ;  /* 0x0000001f1200780c */ /* 0x000fe20003f04070 */
[----:B------:R-:W-:-:S02]  /*0ef0*/  IMAD R15, R36, 0x3100, R26 ;  /* 0x00003100240f7824 */ /* 0x000fc400078e021a */
[C---:B------:R-:W-:Y:S01]  /*0f00*/  IMAD R46, R36.reuse, 0x3100, R30 ;  /* 0x00003100242e7824 */ /* 0x040fe200078e021e */
[C---:B------:R-:W-:Y:S01]  /*0f10*/  LEA R50, R36.reuse, R40, 0x4 ;  /* 0x0000002824327211 */ /* 0x040fe200078e20ff */
[----:B------:R-:W-:Y:S02]  /*0f20*/  IMAD R48, R36, 0x3100, R34 ;  /* 0x0000310024307824 */ /* 0x000fe400078e0222 */
[----:B0-----:R-:W-:-:S04]  /*0f30*/  IMAD.WIDE.U32 R8, R9, 0x4, R4 ;  /* 0x0000000409087825 */ /* 0x001fc800078e0004 */
[----:B------:R-:W-:Y:S01]  /*0f40*/  IMAD.WIDE.U32 R12, R7, 0x4, R4 ;  /* 0x00000004070c7825 */ /* 0x000fe200078e0004 */
[----:B------:R0:W2:Y:S03]  /*0f50*/  LDG.E.CONSTANT R44, desc[UR6][R8.64] ;  /* 0x00000006082c7981 */ /* 0x0000a6000c1e9900 */
[----:B------:R-:W-:Y:S02]  /*0f60*/  IMAD R7, R36, 0x3100, R28 ;  /* 0x0000310024077824 */ /* 0x000fe400078e021c */
[--C-:B------:R-:W-:Y:S01]  /*0f70*/  IMAD.WIDE.U32 R10, R11, 0x4, R4.reuse ;  /* 0x000000040b0a7825 */ /* 0x100fe200078e0004 */
[----:B------:R-:W3:Y:S03]  /*0f80*/  LDG.E.CONSTANT R12, desc[UR6][R12.64] ;  /* 0x000000060c0c7981 */ /* 0x000ee6000c1e9900 */
[----:B------:R-:W-:-:S02]  /*0f90*/  IMAD.WIDE.U32 R14, R15, 0x4, R4 ;  /* 0x000000040f0e7825 */ /* 0x000fc400078e0004 */
[----:B------:R-:W4:Y:S02]  /*0fa0*/  LDG.E.CONSTANT R10, desc[UR6][R10.64] ;  /* 0x000000060a0a7981 */ /* 0x000f24000c1e9900 */
[--C-:B------:R-:W-:Y:S02]  /*0fb0*/  IMAD.WIDE.U32 R6, R7, 0x4, R4.reuse ;  /* 0x0000000407067825 */ /* 0x100fe400078e0004 */
[----:B------:R-:W5:Y:S02]  /*0fc0*/  LDG.E.CONSTANT R14, desc[UR6][R14.64] ;  /* 0x000000060e0e7981 */ /* 0x000f64000c1e9900 */
[--C-:B0-----:R-:W-:Y:S02]  /*0fd0*/  IMAD.WIDE.U32 R8, R46, 0x4, R4.reuse ;  /* 0x000000042e087825 */ /* 0x101fe400078e0004 */
[----:B------:R-:W5:Y:S02]  /*0fe0*/  LDG.E.CONSTANT R6, desc[UR6][R6.64] ;  /* 0x0000000606067981 */ /* 0x000f64000c1e9900 */
[----:B------:R-:W-:-:S02]  /*0ff0*/  IMAD.WIDE.U32 R4, R48, 0x4, R4 ;  /* 0x0000000430047825 */ /* 0x000fc400078e0004 */
[----:B------:R-:W5:Y:S02]  /*1000*/  LDG.E.CONSTANT R8, desc[UR6][R8.64] ;  /* 0x0000000608087981 */ /* 0x000f64000c1e9900 */
[----:B-1----:R-:W-:Y:S02]  /*1010*/  IMAD.WIDE.U32 R2, R50, 0x4, R2 ;  /* 0x0000000432027825 */ /* 0x002fe400078e0002 */
[----:B------:R0:W5:Y:S04]  /*1020*/  LDG.E.CONSTANT R4, desc[UR6][R4.64] ;  /* 0x0000000604047981 */ /* 0x000168000c1e9900 */
[----:B------:R-:W5:Y:S04]  /*1030*/  LDG.E.CONSTANT R11, desc[UR6][R2.64] ;  /* 0x00000006020b7981 */ /* 0x000f68000c1e9900 */
        /* <DEDUP_REMOVED lines=8> */
[----:B------:R1:W5:Y:S01]  /*10c0*/  @!P0 LDG.E.CONSTANT R9, desc[UR6][R2.64+0x1f800] ;  /* 0x01f8000602098981 */ /* 0x000362000c1e9900 */
[----:B------:R-:W0:Y:S01]  /*10d0*/  S2UR UR5, SR_CgaCtaId ;  /* 0x00000000000579c3 */ /* 0x000e220000008800 */
[----:B------:R-:W-:-:S02]  /*10e0*/  UMOV UR4, 0x400 ;  /* 0x0000040000047882 */ /* 0x000fc40000000000 */
[----:B0-----:R-:W-:Y:S02]  /*10f0*/  ULEA UR8, UR5, UR4, 0x18 ;  /* 0x0000000405087291 */ /* 0x001fe4000f8ec0ff */
[----:B------:R-:W-:-:S04]  /*1100*/  UIADD3 UR4, UPT, UPT, UR4, 0x1880, URZ ;  /* 0x0000188004047890 */ /* 0x000fc8000fffe0ff */
[----:B------:R-:W-:Y:S01]  /*1110*/  ULEA UR4, UR5, UR4, 0x18 ;  /* 0x0000000405047291 */ /* 0x000fe2000f8ec0ff */
[C---:B------:R-:W-:Y:S01]  /*1120*/  LEA R5, R18.reuse, UR8, 0x2 ;  /* 0x0000000812057c11 */ /* 0x040fe2000f8e10ff */
[----:B------:R-:W-:Y:S04]  /*1130*/  BAR.SYNC.DEFER_BLOCKING 0x0 ;  /* 0x0000000000007b1d */ /* 0x000fe80000010000 */
[----:B-1----:R-:W-:Y:S01]  /*1140*/  LEA R2, R18, UR4, 0x2 ;  /* 0x0000000412027c11 */ /* 0x002fe2000f8e10ff */
[----:B------:R-:W-:Y:S01]  /*1150*/  VIADD R36, R36, 0x1 ;  /* 0x0000000124247836 */ /* 0x000fe20000000000 */
[----:B--2---:R-:W-:Y:S04]  /*1160*/  STS [R5+0x380], R44 ;  /* 0x0003802c05007388 */ /* 0x004fe80000000800 */
[----:B---3--:R-:W-:Y:S04]  /*1170*/  STS [R5], R12 ;  /* 0x0000000c05007388 */ /* 0x008fe80000000800 */
[----:B----4-:R0:W-:Y:S04]  /*1180*/  STS [R5+0x700], R10 ;  /* 0x0007000a05007388 */ /* 0x0101e80000000800 */
[----:B-----5:R1:W-:Y:S04]  /*1190*/  STS [R5+0xa80], R14 ;  /* 0x000a800e05007388 */ /* 0x0203e80000000800 */
[----:B------:R1:W-:Y:S04]  /*11a0*/  STS [R5+0xe00], R6 ;  /* 0x000e000605007388 */ /* 0x0003e80000000800 */
[----:B------:R1:W-:Y:S04]  /*11b0*/  STS [R5+0x1180], R8 ;  /* 0x0011800805007388 */ /* 0x0003e80000000800 */
[----:B------:R1:W-:Y:S04]  /*11c0*/  STS [R5+0x1500], R4 ;  /* 0x0015000405007388 */ /* 0x0003e80000000800 */
[----:B------:R1:W-:Y:S04]  /*11d0*/  STS [R2], R11 ;  /* 0x0000000b02007388 */ /* 0x0003e80000000800 */
[----:B------:R1:W-:Y:S04]  /*11e0*/  STS [R2+0x380], R13 ;  /* 0x0003800d02007388 */ /* 0x0003e80000000800 */
[----:B------:R1:W-:Y:S04]  /*11f0*/  STS [R2+0x700], R46 ;  /* 0x0007002e02007388 */ /* 0x0003e80000000800 */
[----:B------:R1:W-:Y:S04]  /*1200*/  STS [R2+0xa80], R15 ;  /* 0x000a800f02007388 */ /* 0x0003e80000000800 */
[----:B------:R1:W-:Y:S04]  /*1210*/  STS [R2+0xe00], R48 ;  /* 0x000e003002007388 */ /* 0x0003e80000000800 */
[----:B------:R1:W-:Y:S04]  /*1220*/  STS [R2+0x1180], R50 ;  /* 0x0011803202007388 */ /* 0x0003e80000000800 */
[----:B------:R1:W-:Y:S04]  /*1230*/  STS [R2+0x1500], R7 ;  /* 0x0015000702007388 */ /* 0x0003e80000000800 */
[----:B------:R1:W-:Y:S04]  /*1240*/  STS [R2+0x1880], R52 ;  /* 0x0018803402007388 */ /* 0x0003e80000000800 */
[----:B------:R1:W-:Y:S04]  /*1250*/  STS [R2+0x1c00], R54 ;  /* 0x001c003602007388 */ /* 0x0003e80000000800 */
[----:B------:R1:W-:Y:S01]  /*1260*/  @!P0 STS [R2+0x1f80], R9 ;  /* 0x001f800902008388 */ /* 0x0003e20000000800 */
[----:B0-----:R-:W-:Y:S01]  /*1270*/  LEA R10, R38, UR4, 0x7 ;  /* 0x00000004260a7c11 */ /* 0x001fe2000f8e38ff */
[----:B------:R-:W-:Y:S01]  /*1280*/  BAR.SYNC.DEFER_BLOCKING 0x0 ;  /* 0x0000000000007b1d */ /* 0x000fe20000010000 */
[----:B------:R-:W-:-:S02]  /*1290*/  ISETP.NE.AND P0, PT, R36, 0x10, PT ;  /* 0x000000102400780c */ /* 0x000fc40003f05270 */
[----:B------:R-:W-:-:S03]  /*12a0*/  IADD3 R10, PT, PT, R10, 0x1000, RZ ;  /* 0x000010000a0a7810 */ /* 0x000fc60007ffe0ff */
[----:B------:R-:W-:-:S08]  /*12b0*/  UMOV UR4, 0x188 ;  /* 0x0000018800047882 */ /* 0x000fd00000000000 */
.L_x_0:
[----:B-1----:R-:W-:Y:S04]  /*12c0*/  LDS R46, [R42+UR4+-0x188] ;  /* 0xfffe78042a2e7984 */ /* 0x002fe80008000800 */
[----:B------:R-:W0:Y:S04]  /*12d0*/  LDS.64 R4, [R10+-0x1000] ;  /* 0xfff000000a047984 */ /* 0x000e280000000a00 */
[----:B------:R-:W1:Y:S04]  /*12e0*/  LDS R14, [R42+UR4+-0x150] ;  /* 0xfffeb0042a0e7984 */ /* 0x000e680008000800 */
[----:B------:R-:W2:Y:S04]  /*12f0*/  LDS R66, [R42+UR4+-0x118] ;  /* 0xfffee8042a427984 */ /* 0x000ea80008000800 */
[----:B------:R-:W3:Y:S04]  /*1300*/  LDS R12, [R42+UR4+-0xe0] ;  /* 0xffff20042a0c7984 */ /* 0x000ee80008000800 */
[----:B------:R-:W4:Y:S04]  /*1310*/  LDS R64, [R42+UR4+-0xa8] ;  /* 0xffff58042a407984 */ /* 0x000f280008000800 */
[----:B------:R-:W5:Y:S04]  /*1320*/  LDS R62, [R42+UR4+-0x70] ;  /* 0xffff90042a3e7984 */ /* 0x000f680008000800 */
[----:B------:R-:W5:Y:S04]  /*1330*/  LDS R60, [R42+UR4+-0x38] ;  /* 0xffffc8042a3c7984 */ /* 0x000f680008000800 */
[----:B------:R-:W5:Y:S04]  /*1340*/  LDS R58, [R42+UR4] ;  /* 0x000000042a3a7984 */ /* 0x000f680008000800 */
[----:B------:R-:W5:Y:S04]  /*1350*/  LDS R56, [R42+UR4+0x38] ;  /* 0x000038042a387984 */ /* 0x000f680008000800 */
[----:B------:R-:W5:Y:S04]  /*1360*/  LDS R54, [R42+UR4+0x70] ;  /* 0x000070042a367984 */ /* 0x000f680008000800 */
[----:B------:R-:W5:Y:S01]  /*1370*/  LDS R52, [R42+UR4+0xa8] ;  /* 0x0000a8042a347984 */ /* 0x000f620008000800 */
[----:B0-----:R-:W-:-:S03]  /*1380*/  FFMA R3, R46, R4, R32 ;  /* 0x000000042e037223 */ /* 0x001fc60000000020 */
[----:B------:R-:W0:Y:S01]  /*1390*/  LDS R50, [R42+UR4+0xe0] ;  /* 0x0000e0042a327984 */ /* 0x000e220008000800 */
[----:B-1----:R-:W-:-:S03]  /*13a0*/  FFMA R123, R4, R14, R123 ;  /* 0x0000000e047b7223 */ /* 0x002fc6000000007b */
[----:B------:R-:W1:Y:S01]  /*13b0*/  LDS R48, [R42+UR4+0x118] ;  /* 0x000118042a307984 */ /* 0x000e620008000800 */
[----:B--2---:R-:W-:-:S03]  /*13c0*/  FFMA R115, R4, R66, R115 ;  /* 0x0000004204737223 */ /* 0x004fc60000000073 */
[----:B------:R-:W2:Y:S01]  /*13d0*/  LDS R44, [R42+UR4+0x150] ;  /* 0x000150042a2c7984 */ /* 0x000ea20008000800 */
[C---:B---3--:R-:W-:Y:S01]  /*13e0*/  FFMA R99, R4.reuse, R12, R99 ;  /* 0x0000000c04637223 */ /* 0x048fe20000000063 */
[----:B------:R-:W-:Y:S01]  /*13f0*/  UIADD3 UR4, UPT, UPT, UR4, 0x310, URZ ;  /* 0x0000031004047890 */ /* 0x000fe2000fffe0ff */
[C---:B----4-:R-:W-:Y:S01]  /*1400*/  FFMA R97, R4.reuse, R64, R97 ;  /* 0x0000004004617223 */ /* 0x050fe20000000061 */
[----:B------:R-:W3:Y:S02]  /*1410*/  LDS.64 R6, [R10+-0x800] ;  /* 0xfff800000a067984 */ /* 0x000ee40000000a00 */
[----:B------:R-:W-:Y:S01]  /*1420*/  UISETP.NE.AND UP0, UPT, UR4, 0x1a08, UPT ;  /* 0x00001a080400788c */ /* 0x000fe2000bf05270 */
[C---:B-----5:R-:W-:Y:S01]  /*1430*/  FFMA R91, R4.reuse, R62, R91 ;  /* 0x0000003e045b7223 */ /* 0x060fe2000000005b */
[----:B------:R-:W-:Y:S01]  /*1440*/  LDS.64 R8, [R10+0x840] ;  /* 0x000840000a087984 */ /* 0x000fe20000000a00 */
[----:B------:R-:W-:Y:S01]  /*1450*/  FFMA R83, R4, R60, R83 ;  /* 0x0000003c04537223 */ /* 0x000fe20000000053 */
[----:B------:R-:W-:-:S02]  /*1460*/  FFMA R32, R58, R5, R3 ;  /* 0x000000053a207223 */ /* 0x000fc40000000003 */
[----:B------:R-:W4:Y:S01]  /*1470*/  LDS.64 R2, [R10] ;  /* 0x000000000a027984 */ /* 0x000f220000000a00 */
[-C--:B------:R-:W-:Y:S01]  /*1480*/  FFMA R123, R56, R5.reuse, R123 ;  /* 0x00000005387b7223 */ /* 0x080fe2000000007b */
[-C--:B------:R-:W-:Y:S01]  /*1490*/  FFMA R115, R54, R5.reuse, R115 ;  /* 0x0000000536737223 */ /* 0x080fe20000000073 */
[-C--:B------:R-:W-:Y:S01]  /*14a0*/  FFMA R99, R52, R5.reuse, R99 ;  /* 0x0000000534637223 */ /* 0x080fe20000000063 */
[-C--:B0-----:R-:W-:Y:S01]  /*14b0*/  FFMA R97, R50, R5.reuse, R97 ;  /* 0x0000000532617223 */ /* 0x081fe20000000061 */
[-C--:B-1----:R-:W-:Y:S01]  /*14c0*/  FFMA R91, R48, R5.reuse, R91 ;  /* 0x00000005305b7223 */ /* 0x082fe2000000005b */
[----:B--2---:R-:W-:Y:S02]  /*14d0*/  FFMA R83, R44, R5, R83 ;  /* 0x000000052c537223 */ /* 0x004fe40000000053 */
[----:B------:R-:W0:Y:S01]  /*14e0*/  LDS.64 R4, [R10+0x800] ;  /* 0x000800000a047984 */ /* 0x000e220000000a00 */
[----:B---3--:R-:W-:Y:S01]  /*14f0*/  FFMA R19, R46, R6, R19 ;  /* 0x000000062e137223 */ /* 0x008fe20000000013 */
[C---:B------:R-:W-:Y:S01]  /*1500*/  FFMA R121, R6.reuse, R14, R121 ;  /* 0x0000000e06797223 */ /* 0x040fe20000000079 */
[C---:B------:R-:W-:Y:S01]  /*1510*/  FFMA R113, R6.reuse, R66, R113 ;  /* 0x0000004206717223 */ /* 0x040fe20000000071 */
[C---:B------:R-:W-:Y:S01]  /*1520*/  FFMA R105, R6.reuse, R12, R105 ;  /* 0x0000000c06697223 */ /* 0x040fe20000000069 */
[C---:B------:R-:W-:Y:S01]  /*1530*/  FFMA R89, R6.reuse, R64, R89 ;  /* 0x0000004006597223 */ /* 0x040fe20000000059 */
[C---:B------:R-:W-:Y:S01]  /*1540*/  FFMA R87, R6.reuse, R62, R87 ;  /* 0x0000003e06577223 */ /* 0x040fe20000000057 */
[----:B------:R-:W-:Y:S01]  /*1550*/  FFMA R81, R6, R60, R81 ;  /* 0x0000003c06517223 */ /* 0x000fe20000000051 */
[-C--:B------:R-:W-:Y:S01]  /*1560*/  FFMA R19, R58, R7.reuse, R19 ;  /* 0x000000073a137223 */ /* 0x080fe20000000013 */
[-C--:B------:R-:W-:Y:S01]  /*1570*/  FFMA R121, R56, R7.reuse, R121 ;  /* 0x0000000738797223 */ /* 0x080fe20000000079 */
[-C--:B------:R-:W-:Y:S01]  /*1580*/  FFMA R113, R54, R7.reuse, R113 ;  /* 0x0000000736717223 */ /* 0x080fe20000000071 */
[-C--:B------:R-:W-:Y:S01]  /*1590*/  FFMA R105, R52, R7.reuse, R105 ;  /* 0x0000000734697223 */ /* 0x080fe20000000069 */
[-C--:B------:R-:W-:Y:S01]  /*15a0*/  FFMA R89, R50, R7.reuse, R89 ;  /* 0x0000000732597223 */ /* 0x080fe20000000059 */
[-C--:B------:R-:W-:Y:S01]  /*15b0*/  FFMA R87, R48, R7.reuse, R87 ;  /* 0x0000000730577223 */ /* 0x080fe20000000057 */
[----:B----4-:R-:W-:Y:S01]  /*15c0*/  FFMA R119, R46, R2, R119 ;  /* 0x000000022e777223 */ /* 0x010fe20000000077 */
[C---:B------:R-:W-:Y:S01]  /*15d0*/  FFMA R117, R2.reuse, R14, R117 ;  /* 0x0000000e02757223 */ /* 0x040fe20000000075 */
[C---:B------:R-:W-:Y:S01]  /*15e0*/  FFMA R111, R2.reuse, R66, R111 ;  /* 0x00000042026f7223 */ /* 0x040fe2000000006f */
[C---:B------:R-:W-:Y:S01]  /*15f0*/  FFMA R103, R2.reuse, R12, R103 ;  /* 0x0000000c02677223 */ /* 0x040fe20000000067 */
[C---:B------:R-:W-:Y:S01]  /*1600*/  FFMA R95, R2.reuse, R64, R95 ;  /* 0x00000040025f7223 */ /* 0x040fe2000000005f */
[C---:B------:R-:W-:Y:S01]  /*1610*/  FFMA R79, R2.reuse, R62, R79 ;  /* 0x0000003e024f7223 */ /* 0x040fe2000000004f */
[----:B------:R-:W-:Y:S01]  /*1620*/  FFMA R77, R2, R60, R77 ;  /* 0x0000003c024d7223 */ /* 0x000fe2000000004d */
[----:B------:R-:W-:Y:S01]  /*1630*/  FFMA R81, R44, R7, R81 ;  /* 0x000000072c517223 */ /* 0x000fe20000000051 */
[-C--:B------:R-:W-:Y:S01]  /*1640*/  FFMA R119, R58, R3.reuse, R119 ;  /* 0x000000033a777223 */ /* 0x080fe20000000077 */
[-C--:B------:R-:W-:Y:S01]  /*1650*/  FFMA R117, R56, R3.reuse, R117 ;  /* 0x0000000338757223 */ /* 0x080fe20000000075 */
[-C--:B------:R-:W-:Y:S01]  /*1660*/  FFMA R111, R54, R3.reuse, R111 ;  /* 0x00000003366f7223 */ /* 0x080fe2000000006f */
[-C--:B------:R-:W-:Y:S01]  /*1670*/  FFMA R103, R52, R3.reuse, R103 ;  /* 0x0000000334677223 */ /* 0x080fe20000000067 */
[-C--:B------:R-:W-:Y:S01]  /*1680*/  FFMA R95, R50, R3.reuse, R95 ;  /* 0x00000003325f7223 */ /* 0x080fe2000000005f */
[-C--:B------:R-:W-:Y:S01]  /*1690*/  FFMA R79, R48, R3.reuse, R79 ;  /* 0x00000003304f7223 */ /* 0x080fe2000000004f */
[----:B------:R-:W-:Y:S01]  /*16a0*/  FFMA R77, R44, R3, R77 ;  /* 0x000000032c4d7223 */ /* 0x000fe2000000004d */
[----:B------:R-:W1:Y:S01]  /*16b0*/  LDS.64 R6, [R10+0x40] ;  /* 0x000040000a067984 */ /* 0x000e620000000a00 */
[-C--:B------:R-:W-:Y:S01]  /*16c0*/  FFMA R67, R46, R8.reuse, R67 ;  /* 0x000000082e437223 */ /* 0x080fe20000000043 */
[-C--:B------:R-:W-:Y:S01]  /*16d0*/  FFMA R61, R14, R8.reuse, R61 ;  /* 0x000000080e3d7223 */ /* 0x080fe2000000003d */
[-C--:B------:R-:W-:Y:S01]  /*16e0*/  FFMA R53, R66, R8.reuse, R53 ;  /* 0x0000000842357223 */ /* 0x080fe20000000035 */
[----:B------:R-:W2:Y:S01]  /*16f0*/  LDS.64 R2, [R10+-0xfc0] ;  /* 0xfff040000a027984 */ /* 0x000ea20000000a00 */
[-C--:B------:R-:W-:Y:S01]  /*1700*/  FFMA R45, R12, R8.reuse, R45 ;  /* 0x000000080c2d7223 */ /* 0x080fe2000000002d */
[-C--:B------:R-:W-:Y:S01]  /*1710*/  FFMA R29, R64, R8.reuse, R29 ;  /* 0x00000008401d7223 */ /* 0x080fe2000000001d */
[-C--:B------:R-:W-:Y:S01]  /*1720*/  FFMA R27, R62, R8.reuse, R27 ;  /* 0x000000083e1b7223 */ /* 0x080fe2000000001b */
[----:B------:R-:W-:Y:S01]  /*1730*/  FFMA R21, R60, R8, R21 ;  /* 0x000000083c157223 */ /* 0x000fe20000000015 */
[----:B0-----:R-:W-:Y:S01]  /*1740*/  FFMA R125, R46, R4, R125 ;  /* 0x000000042e7d7223 */ /* 0x001fe2000000007d */
        /* <DEDUP_REMOVED lines=13> */
[-C--:B------:R-:W-:Y:S01]  /*1820*/  FFMA R67, R58, R9.reuse, R67 ;  /* 0x000000093a437223 */ /* 0x080fe20000000043 */
[----:B------:R0:W3:Y:S01]  /*1830*/  LDS.64 R4, [R10+-0x7c0] ;  /* 0xfff840000a047984 */ /* 0x0000e20000000a00 */
[-C--:B------:R-:W-:Y:S01]  /*1840*/  FFMA R61, R56, R9.reuse, R61 ;  /* 0x00000009383d7223 */ /* 0x080fe2000000003d */
[-C--:B------:R-:W-:Y:S01]  /*1850*/  FFMA R53, R54, R9.reuse, R53 ;  /* 0x0000000936357223 */ /* 0x080fe20000000035 */
[-C--:B------:R-:W-:Y:S01]  /*1860*/  FFMA R45, R52, R9.reuse, R45 ;  /* 0x00000009342d7223 */ /* 0x080fe2000000002d */
[-C--:B------:R-:W-:Y:S01]  /*1870*/  FFMA R29, R50, R9.reuse, R29 ;  /* 0x00000009321d7223 */ /* 0x080fe2000000001d */
[-C--:B------:R-:W-:Y:S01]  /*1880*/  FFMA R27, R48, R9.reuse, R27 ;  /* 0x00000009301b7223 */ /* 0x080fe2000000001b */
[----:B------:R-:W-:Y:S01]  /*1890*/  FFMA R21, R44, R9, R21 ;  /* 0x000000092c157223 */ /* 0x000fe20000000015 */
[----:B0-----:R-:W-:Y:S01]  /*18a0*/  IADD3 R10, PT, PT, R10, 0x8, RZ ;  /* 0x000000080a0a7810 */ /* 0x001fe20007ffe0ff */
[-C--:B-1----:R-:W-:Y:S01]  /*18b0*/  FFMA R71, R46, R6.reuse, R71 ;  /* 0x000000062e477223 */ /* 0x082fe20000000047 */
[-C--:B------:R-:W-:Y:S01]  /*18c0*/  FFMA R63, R14, R6.reuse, R63 ;  /* 0x000000060e3f7223 */ /* 0x080fe2000000003f */
[-C--:B------:R-:W-:Y:S01]  /*18d0*/  FFMA R55, R66, R6.reuse, R55 ;  /* 0x0000000642377223 */ /* 0x080fe20000000037 */
[----:B------:R-:W-:Y:S01]  /*18e0*/  FFMA R39, R12, R6, R39 ;  /* 0x000000060c277223 */ /* 0x000fe20000000027 */
[-C--:B--2---:R-:W-:Y:S01]  /*18f0*/  FFMA R75, R46, R2.reuse, R75 ;  /* 0x000000022e4b7223 */ /* 0x084fe2000000004b */
[-C--:B------:R-:W-:Y:S01]  /*1900*/  FFMA R59, R14, R2.reuse, R59 ;  /* 0x000000020e3b7223 */ /* 0x080fe2000000003b */
[-C--:B------:R-:W-:Y:S01]  /*1910*/  FFMA R57, R66, R2.reuse, R57 ;  /* 0x0000000242397223 */ /* 0x080fe20000000039 */
[-C--:B------:R-:W-:Y:S01]  /*1920*/  FFMA R51, R12, R2.reuse, R51 ;  /* 0x000000020c337223 */ /* 0x080fe20000000033 */
[-C--:B------:R-:W-:Y:S01]  /*1930*/  FFMA R43, R64, R2.reuse, R43 ;  /* 0x00000002402b7223 */ /* 0x080fe2000000002b */
[-C--:B------:R-:W-:Y:S01]  /*1940*/  FFMA R35, R62, R2.reuse, R35 ;  /* 0x000000023e237223 */ /* 0x080fe20000000023 */
[----:B------:R-:W-:Y:S01]  /*1950*/  FFMA R17, R60, R2, R17 ;  /* 0x000000023c117223 */ /* 0x000fe20000000011 */
[-C--:B------:R-:W-:Y:S01]  /*1960*/  FFMA R37, R64, R6.reuse, R37 ;  /* 0x0000000640257223 */ /* 0x080fe20000000025 */
[-C--:B------:R-:W-:Y:S01]  /*1970*/  FFMA R31, R62, R6.reuse, R31 ;  /* 0x000000063e1f7223 */ /* 0x080fe2000000001f */
        /* <DEDUP_REMOVED lines=11> */
[-C--:B---3--:R-:W-:Y:S01]  /*1a30*/  FFMA R73, R46, R4.reuse, R73 ;  /* 0x000000042e497223 */ /* 0x088fe20000000049 */
        /* <DEDUP_REMOVED lines=16> */
[----:B------:R-:W-:Y:S01]  /*1b40*/  FFMA R23, R44, R7, R23 ;  /* 0x000000072c177223 */ /* 0x000fe20000000017 */
[----:B------:R-:W-:Y:S06]  /*1b50*/  BRA.U UP0, `(.L_x_0) ;  /* 0xfffffff500d87547 */ /* 0x000fec000b83ffff */
[----:B------:R-:W-:Y:S05]  /*1b60*/  @P0 BRA `(.L_x_1) ;  /* 0xfffffff000c40947 */ /* 0x000fea000383ffff */
[----:B------:R-:W0:Y:S01]  /*1b70*/  LDC.64 R2, c[0x0][0x390] ;  /* 0x0000e400ff027b82 */ /* 0x000e220000000a00 */
[----:B------:R-:W-:Y:S02]  /*1b80*/  SHF.R.U32.HI R5, RZ, 0x3, R16 ;  /* 0x00000003ff057819 */ /* 0x000fe40000011610 */
[----:B------:R-:W-:Y:S02]  /*1b90*/  FMNMX R7, RZ, R32, !PT ;  /* 0x00000020ff077209 */ /* 0x000fe40007800000 */
[----:B------:R-:W-:Y:S01]  /*1ba0*/  FMNMX R19, RZ, R19, !PT ;  /* 0x00000013ff137209 */ /* 0x000fe20007800000 */
[----:B------:R-:W-:Y:S01]  /*1bb0*/  IMAD R5, R5, 0x18800, R0 ;  /* 0x0001880005057824 */ /* 0x000fe200078e0200 */
[----:B------:R-:W-:Y:S02]  /*1bc0*/  FMNMX R119, RZ, R119, !PT ;  /* 0x00000077ff777209 */ /* 0x000fe40007800000 */
[----:B------:R-:W-:Y:S01]  /*1bd0*/  FMNMX R125, RZ, R125, !PT ;  /* 0x0000007dff7d7209 */ /* 0x000fe20007800000 */
[----:B------:R-:W-:Y:S01]  /*1be0*/  IMAD R5, R38, 0x620, R5 ;  /* 0x0000062026057824 */ /* 0x000fe200078e0205 */
[----:B------:R-:W-:-:S02]  /*1bf0*/  FMNMX R123, RZ, R123, !PT ;  /* 0x0000007bff7b7209 */ /* 0x000fc40007800000 */
[----:B------:R-:W-:Y:S02]  /*1c00*/  FMNMX R121, RZ, R121, !PT ;  /* 0x00000079ff797209 */ /* 0x000fe40007800000 */
[----:B------:R-:W-:Y:S02]  /*1c10*/  FMNMX R117, RZ, R117, !PT ;  /* 0x00000075ff757209 */ /* 0x000fe40007800000 */
[----:B------:R-:W-:Y:S02]  /*1c20*/  FMNMX R109, RZ, R109, !PT ;  /* 0x0000006dff6d7209 */ /* 0x000fe40007800000 */
[----:B------:R-:W-:Y:S02]  /*1c30*/  FMNMX R115, RZ, R115, !PT ;  /* 0x00000073ff737209 */ /* 0x000fe40007800000 */
[----:B------:R-:W-:Y:S02]  /*1c40*/  FMNMX R113, RZ, R113, !PT ;  /* 0x00000071ff717209 */ /* 0x000fe40007800000 */
[----:B------:R-:W-:Y:S01]  /*1c50*/  FMNMX R111, RZ, R111, !PT ;  /* 0x0000006fff6f7209 */ /* 0x000fe20007800000 */
[----:B0-----:R-:W-:Y:S01]  /*1c60*/  IMAD.WIDE.U32 R2, R5, 0x4, R2 ;  /* 0x0000000405027825 */ /* 0x001fe200078e0002 */
[----:B------:R-:W-:-:S02]  /*1c70*/  FMNMX R107, RZ, R107, !PT ;  /* 0x0000006bff6b7209 */ /* 0x000fc40007800000 */
[----:B------:R-:W-:Y:S02]  /*1c80*/  FMNMX R99, RZ, R99, !PT ;  /* 0x00000063ff637209 */ /* 0x000fe40007800000 */
[----:B------:R-:W-:Y:S01]  /*1c90*/  FMNMX R105, RZ, R105, !PT ;  /* 0x00000069ff697209 */ /* 0x000fe20007800000 */
[----:B------:R-:W-:Y:S01]  /*1ca0*/  STG.E desc[UR6][R2.64], R7 ;  /* 0x0000000702007986 */ /* 0x000fe2000c101906 */
[----:B------:R-:W-:Y:S02]  /*1cb0*/  FMNMX R103, RZ, R103, !PT ;  /* 0x00000067ff677209 */ /* 0x000fe40007800000 */
[----:B------:R-:W-:Y:S01]  /*1cc0*/  FMNMX R101, RZ, R101, !PT ;  /* 0x00000065ff657209 */ /* 0x000fe20007800000 */
[----:B------:R-:W-:Y:S01]  /*1cd0*/  STG.E desc[UR6][R2.64+0x18800], R19 ;  /* 0x0188001302007986 */ /* 0x000fe2000c101906 */
[----:B------:R-:W-:Y:S02]  /*1ce0*/  FMNMX R97, RZ, R97, !PT ;  /* 0x00000061ff617209 */ /* 0x000fe40007800000 */
[----:B------:R-:W-:Y:S01]  /*1cf0*/  FMNMX R89, RZ, R89, !PT ;  /* 0x00000059ff597209 */ /* 0x000fe20007800000 */
[----:B------:R-:W-:Y:S01]  /*1d00*/  STG.E desc[UR6][R2.64+0x31000], R119 ;  /* 0x0310007702007986 */ /* 0x000fe2000c101906 */
[----:B------:R-:W-:-:S02]  /*1d10*/  FMNMX R95, RZ, R95, !PT ;  /* 0x0000005fff5f7209 */ /* 0x000fc40007800000 */
        /* <DEDUP_REMOVED lines=55> */
[----:B------:R-:W-:Y:S04]  /*2090*/  STG.E desc[UR6][R2.64+0x18a30], R87 ;  /* 0x018a305702007986 */ /* 0x000fe8000c101906 */
        /* <DEDUP_REMOVED lines=33> */
[----:B------:R-:W-:Y:S01]  /*22b0*/  STG.E desc[UR6][R2.64+0x4a6e0], R21 ;  /* 0x04a6e01502007986 */ /* 0x000fe2000c101906 */
[----:B------:R-:W-:Y:S05]  /*22c0*/  EXIT ;  /* 0x000000000000794d */ /* 0x000fea0003800000 */
.L_x_2:
[----:B------:R-:W-:-:S00]  /*22d0*/  BRA `(.L_x_2) ;  /* 0xfffffffc00fc7947 */ /* 0x000fc0000383ffff */
[----:B------:R-:W-:-:S00]  /*22e0*/  NOP ;  /* 0x0000000000007918 */ /* 0x000fc00000000000 */
        /* <DEDUP_REMOVED lines=9> */
.L_x_3:


//--------------------- .nv.shared.candidate1     --------------------------
	.section	.nv.shared.candidate1,"aw",@nobits
	.sectionflags	@""
	.align	4
.nv.shared.candidate1:
	.zero		15488


//--------------------- .nv.shared.reserved.0     --------------------------
	.section	.nv.shared.reserved.0,"aw",@nobits
	.weak		__nv_reservedSMEM_offset_0_alias
	.size		__nv_reservedSMEM_offset_0_alias, 0, 64
	.other		__nv_reservedSMEM_offset_0_alias,@"STO_CUDA_RESERVED_SHARED STV_DEFAULT"
__nv_reservedSMEM_offset_0_alias:
	.zero		0
	.zero		64


//--------------------- .nv.constant0.candidate1  --------------------------
	.section	.nv.constant0.candidate1,"a",@progbits
	.sectionflags	@""
	.align	4
.nv.constant0.candidate1:
	.zero		920


//--------------------- SYMBOLS --------------------------

	.type		.nv.reservedSmem.offset0,@object
	.size		.nv.reservedSmem.offset0,0x4
	.type		.nv.reservedSmem.cap,@object
	.size		.nv.reservedSmem.cap,0x4
